//
// Generated by NVIDIA NVVM Compiler
//
// Compiler Build ID: CL-36424714
// Cuda compilation tools, release 13.0, V13.0.88
// Based on NVVM 20.0.0
//

.version 9.0
.target sm_100
.address_size 64

	// .globl	_Z10multMatrizPfS_S_i
.extern .func  (.param .b32 func_retval0) vprintf
(
	.param .b64 vprintf_param_0,
	.param .b64 vprintf_param_1
)
;
.global .align 1 .b8 $str[74] = {98, 108, 111, 99, 107, 100, 105, 109, 121, 58, 32, 37, 100, 32, 32, 116, 104, 114, 101, 97, 100, 120, 58, 32, 37, 100, 32, 32, 66, 108, 111, 99, 107, 105, 100, 120, 58, 32, 37, 100, 32, 32, 98, 108, 111, 99, 107, 100, 105, 109, 120, 58, 32, 37, 100, 32, 105, 100, 58, 32, 32, 37, 100, 32, 114, 97, 105, 122, 58, 32, 37, 102, 10};

.visible .entry _Z10multMatrizPfS_S_i(
	.param .u64 .ptr .align 1 _Z10multMatrizPfS_S_i_param_0,
	.param .u64 .ptr .align 1 _Z10multMatrizPfS_S_i_param_1,
	.param .u64 .ptr .align 1 _Z10multMatrizPfS_S_i_param_2,
	.param .u32 _Z10multMatrizPfS_S_i_param_3
)
{
	.reg .pred 	%p<15>;
	.reg .b32 	%r<107>;
	.reg .b32 	%f<72>;
	.reg .b64 	%rd<71>;

	ld.param.u64 	%rd4, [_Z10multMatrizPfS_S_i_param_0];
	ld.param.u64 	%rd5, [_Z10multMatrizPfS_S_i_param_1];
	ld.param.u64 	%rd6, [_Z10multMatrizPfS_S_i_param_2];
	ld.param.u32 	%r60, [_Z10multMatrizPfS_S_i_param_3];
	cvta.to.global.u64 	%rd1, %rd5;
	cvta.to.global.u64 	%rd2, %rd4;
	cvta.to.global.u64 	%rd3, %rd6;
	mov.u32 	%r61, %tid.x;
	mov.u32 	%r62, %ctaid.x;
	mov.u32 	%r1, %ntid.x;
	mad.lo.s32 	%r91, %r62, %r1, %r61;
	mov.u32 	%r63, %tid.y;
	mov.u32 	%r64, %ctaid.y;
	mov.u32 	%r3, %ntid.y;
	mad.lo.s32 	%r4, %r64, %r3, %r63;
	setp.ge.s32 	%p1, %r91, %r60;
	@%p1 bra 	$L__BB0_21;
	setp.ne.s32 	%p2, %r60, 0;
	mov.u32 	%r65, %nctaid.x;
	mul.lo.s32 	%r5, %r65, %r1;
	@%p2 bra 	$L__BB0_5;
$L__BB0_2:
	setp.ge.s32 	%p13, %r4, %r60;
	@%p13 bra 	$L__BB0_4;
	mul.wide.s32 	%rd69, %r91, 4;
	add.s64 	%rd70, %rd3, %rd69;
	mov.b32 	%r90, 0;
	st.global.u32 	[%rd70], %r90;
$L__BB0_4:
	add.s32 	%r91, %r91, %r5;
	setp.lt.s32 	%p14, %r91, 0;
	@%p14 bra 	$L__BB0_2;
	bra.uni 	$L__BB0_21;
$L__BB0_5:
	and.b32  	%r8, %r60, 7;
	add.s32 	%r9, %r8, -1;
	and.b32  	%r10, %r60, 3;
	and.b32  	%r11, %r60, -8;
	and.b32  	%r12, %r60, 1;
	neg.s32 	%r13, %r11;
	shl.b32 	%r14, %r60, 3;
	shl.b32 	%r15, %r60, 1;
	mul.lo.s32 	%r16, %r60, 3;
	shl.b32 	%r17, %r60, 2;
	mul.lo.s32 	%r18, %r60, 5;
	mul.lo.s32 	%r19, %r60, 6;
	mul.lo.s32 	%r20, %r60, 7;
	mov.u32 	%r66, %nctaid.y;
	mul.lo.s32 	%r21, %r66, %r3;
	mov.f32 	%f70, 0f00000000;
$L__BB0_6:
	setp.ge.s32 	%p3, %r4, %r60;
	@%p3 bra 	$L__BB0_20;
	add.s32 	%r23, %r60, %r91;
	add.s32 	%r24, %r15, %r91;
	add.s32 	%r25, %r16, %r91;
	add.s32 	%r26, %r17, %r91;
	add.s32 	%r27, %r18, %r91;
	add.s32 	%r30, %r19, %r91;
	add.s32 	%r31, %r20, %r91;
	mov.u32 	%r93, %r4;
$L__BB0_8:
	setp.lt.u32 	%p4, %r60, 8;
	mul.lo.s32 	%r29, %r93, %r60;
	mov.b32 	%r105, 0;
	@%p4 bra 	$L__BB0_11;
	add.s32 	%r94, %r29, 3;
	mov.u32 	%r95, %r91;
	mov.u32 	%r96, %r31;
	mov.u32 	%r97, %r30;
	mov.u32 	%r98, %r27;
	mov.u32 	%r99, %r26;
	mov.u32 	%r100, %r25;
	mov.u32 	%r101, %r24;
	mov.u32 	%r102, %r23;
	mov.u32 	%r103, %r13;
$L__BB0_10:
	.pragma "nounroll";
	add.s32 	%r68, %r94, -3;
	mul.wide.u32 	%rd7, %r68, 4;
	add.s64 	%rd8, %rd2, %rd7;
	ld.global.f32 	%f18, [%rd8];
	mul.wide.u32 	%rd9, %r95, 4;
	add.s64 	%rd10, %rd1, %rd9;
	ld.global.f32 	%f19, [%rd10];
	fma.rn.f32 	%f20, %f18, %f19, %f70;
	add.s32 	%r69, %r94, -2;
	mul.wide.u32 	%rd11, %r69, 4;
	add.s64 	%rd12, %rd2, %rd11;
	ld.global.f32 	%f21, [%rd12];
	mul.wide.u32 	%rd13, %r102, 4;
	add.s64 	%rd14, %rd1, %rd13;
	ld.global.f32 	%f22, [%rd14];
	fma.rn.f32 	%f23, %f21, %f22, %f20;
	add.s32 	%r70, %r94, -1;
	mul.wide.u32 	%rd15, %r70, 4;
	add.s64 	%rd16, %rd2, %rd15;
	ld.global.f32 	%f24, [%rd16];
	mul.wide.u32 	%rd17, %r101, 4;
	add.s64 	%rd18, %rd1, %rd17;
	ld.global.f32 	%f25, [%rd18];
	fma.rn.f32 	%f26, %f24, %f25, %f23;
	add.s32 	%r71, %r94, 4;
	mul.wide.u32 	%rd19, %r94, 4;
	add.s64 	%rd20, %rd2, %rd19;
	ld.global.f32 	%f27, [%rd20];
	mul.wide.u32 	%rd21, %r100, 4;
	add.s64 	%rd22, %rd1, %rd21;
	ld.global.f32 	%f28, [%rd22];
	fma.rn.f32 	%f29, %f27, %f28, %f26;
	add.s32 	%r72, %r94, 1;
	mul.wide.u32 	%rd23, %r72, 4;
	add.s64 	%rd24, %rd2, %rd23;
	ld.global.f32 	%f30, [%rd24];
	mul.wide.u32 	%rd25, %r99, 4;
	add.s64 	%rd26, %rd1, %rd25;
	ld.global.f32 	%f31, [%rd26];
	fma.rn.f32 	%f32, %f30, %f31, %f29;
	add.s32 	%r73, %r94, 2;
	mul.wide.u32 	%rd27, %r73, 4;
	add.s64 	%rd28, %rd2, %rd27;
	ld.global.f32 	%f33, [%rd28];
	mul.wide.u32 	%rd29, %r98, 4;
	add.s64 	%rd30, %rd1, %rd29;
	ld.global.f32 	%f34, [%rd30];
	fma.rn.f32 	%f35, %f33, %f34, %f32;
	add.s32 	%r74, %r94, 3;
	mul.wide.u32 	%rd31, %r74, 4;
	add.s64 	%rd32, %rd2, %rd31;
	ld.global.f32 	%f36, [%rd32];
	mul.wide.u32 	%rd33, %r97, 4;
	add.s64 	%rd34, %rd1, %rd33;
	ld.global.f32 	%f37, [%rd34];
	fma.rn.f32 	%f38, %f36, %f37, %f35;
	mul.wide.u32 	%rd35, %r71, 4;
	add.s64 	%rd36, %rd2, %rd35;
	ld.global.f32 	%f39, [%rd36];
	mul.wide.u32 	%rd37, %r96, 4;
	add.s64 	%rd38, %rd1, %rd37;
	ld.global.f32 	%f40, [%rd38];
	fma.rn.f32 	%f70, %f39, %f40, %f38;
	add.s32 	%r103, %r103, 8;
	add.s32 	%r102, %r102, %r14;
	add.s32 	%r101, %r101, %r14;
	add.s32 	%r100, %r100, %r14;
	add.s32 	%r99, %r99, %r14;
	add.s32 	%r98, %r98, %r14;
	add.s32 	%r97, %r97, %r14;
	add.s32 	%r96, %r96, %r14;
	add.s32 	%r95, %r95, %r14;
	add.s32 	%r94, %r94, 8;
	setp.ne.s32 	%p5, %r103, 0;
	mov.u32 	%r105, %r11;
	@%p5 bra 	$L__BB0_10;
$L__BB0_11:
	setp.eq.s32 	%p6, %r8, 0;
	@%p6 bra 	$L__BB0_19;
	setp.lt.u32 	%p7, %r9, 3;
	@%p7 bra 	$L__BB0_14;
	add.s32 	%r75, %r105, %r29;
	mul.wide.u32 	%rd39, %r75, 4;
	add.s64 	%rd40, %rd2, %rd39;
	ld.global.f32 	%f42, [%rd40];
	mad.lo.s32 	%r76, %r105, %r60, %r91;
	mul.wide.u32 	%rd41, %r76, 4;
	add.s64 	%rd42, %rd1, %rd41;
	ld.global.f32 	%f43, [%rd42];
	fma.rn.f32 	%f44, %f42, %f43, %f70;
	add.s32 	%r77, %r75, 1;
	mul.wide.u32 	%rd43, %r77, 4;
	add.s64 	%rd44, %rd2, %rd43;
	ld.global.f32 	%f45, [%rd44];
	add.s32 	%r78, %r76, %r60;
	mul.wide.u32 	%rd45, %r78, 4;
	add.s64 	%rd46, %rd1, %rd45;
	ld.global.f32 	%f46, [%rd46];
	fma.rn.f32 	%f47, %f45, %f46, %f44;
	add.s32 	%r79, %r75, 2;
	mul.wide.u32 	%rd47, %r79, 4;
	add.s64 	%rd48, %rd2, %rd47;
	ld.global.f32 	%f48, [%rd48];
	add.s32 	%r80, %r78, %r60;
	mul.wide.u32 	%rd49, %r80, 4;
	add.s64 	%rd50, %rd1, %rd49;
	ld.global.f32 	%f49, [%rd50];
	fma.rn.f32 	%f50, %f48, %f49, %f47;
	add.s32 	%r81, %r75, 3;
	mul.wide.u32 	%rd51, %r81, 4;
	add.s64 	%rd52, %rd2, %rd51;
	ld.global.f32 	%f51, [%rd52];
	add.s32 	%r82, %r80, %r60;
	mul.wide.u32 	%rd53, %r82, 4;
	add.s64 	%rd54, %rd1, %rd53;
	ld.global.f32 	%f52, [%rd54];
	fma.rn.f32 	%f70, %f51, %f52, %f50;
	add.s32 	%r105, %r105, 4;
$L__BB0_14:
	setp.eq.s32 	%p8, %r10, 0;
	@%p8 bra 	$L__BB0_19;
	setp.eq.s32 	%p9, %r10, 1;
	@%p9 bra 	$L__BB0_17;
	add.s32 	%r83, %r105, %r29;
	mul.wide.u32 	%rd55, %r83, 4;
	add.s64 	%rd56, %rd2, %rd55;
	ld.global.f32 	%f54, [%rd56];
	mad.lo.s32 	%r84, %r105, %r60, %r91;
	mul.wide.u32 	%rd57, %r84, 4;
	add.s64 	%rd58, %rd1, %rd57;
	ld.global.f32 	%f55, [%rd58];
	fma.rn.f32 	%f56, %f54, %f55, %f70;
	add.s32 	%r85, %r83, 1;
	mul.wide.u32 	%rd59, %r85, 4;
	add.s64 	%rd60, %rd2, %rd59;
	ld.global.f32 	%f57, [%rd60];
	add.s32 	%r86, %r84, %r60;
	mul.wide.u32 	%rd61, %r86, 4;
	add.s64 	%rd62, %rd1, %rd61;
	ld.global.f32 	%f58, [%rd62];
	fma.rn.f32 	%f70, %f57, %f58, %f56;
	add.s32 	%r105, %r105, 2;
$L__BB0_17:
	setp.eq.s32 	%p10, %r12, 0;
	@%p10 bra 	$L__BB0_19;
	add.s32 	%r87, %r105, %r29;
	mul.wide.u32 	%rd63, %r87, 4;
	add.s64 	%rd64, %rd2, %rd63;
	ld.global.f32 	%f59, [%rd64];
	mad.lo.s32 	%r88, %r105, %r60, %r91;
	mul.wide.u32 	%rd65, %r88, 4;
	add.s64 	%rd66, %rd1, %rd65;
	ld.global.f32 	%f60, [%rd66];
	fma.rn.f32 	%f70, %f59, %f60, %f70;
$L__BB0_19:
	add.s32 	%r89, %r29, %r91;
	mul.wide.s32 	%rd67, %r89, 4;
	add.s64 	%rd68, %rd3, %rd67;
	st.global.f32 	[%rd68], %f70;
	add.s32 	%r93, %r93, %r21;
	setp.lt.s32 	%p11, %r93, %r60;
	@%p11 bra 	$L__BB0_8;
$L__BB0_20:
	add.s32 	%r91, %r91, %r5;
	setp.lt.s32 	%p12, %r91, %r60;
	@%p12 bra 	$L__BB0_6;
$L__BB0_21:
	ret;

}
	// .globl	_Z7indicesv
.visible .entry _Z7indicesv()
{
	.local .align 16 .b8 	__local_depot1[32];
	.reg .b64 	%SP;
	.reg .b64 	%SPL;
	.reg .b32 	%r<8>;
	.reg .b64 	%rd<5>;
	.reg .b64 	%fd<3>;

	mov.u64 	%SPL, __local_depot1;
	cvta.local.u64 	%SP, %SPL;
	add.u64 	%rd1, %SP, 0;
	add.u64 	%rd2, %SPL, 0;
	mov.u32 	%r1, %tid.x;
	mov.u32 	%r2, %ctaid.x;
	mov.u32 	%r3, %ntid.x;
	mad.lo.s32 	%r4, %r2, %r3, %r1;
	mov.u32 	%r5, %ntid.y;
	cvt.rn.f64.s32 	%fd1, %r4;
	sqrt.rn.f64 	%fd2, %fd1;
	st.local.v4.u32 	[%rd2], {%r5, %r1, %r2, %r3};
	st.local.u32 	[%rd2+16], %r4;
	st.local.f64 	[%rd2+24], %fd2;
	mov.u64 	%rd3, $str;
	cvta.global.u64 	%rd4, %rd3;
	{ // callseq 0, 0
	.param .b64 param0;
	st.param.b64 	[param0], %rd4;
	.param .b64 param1;
	st.param.b64 	[param1], %rd1;
	.param .b32 retval0;
	call.uni (retval0), 
	vprintf, 
	(
	param0, 
	param1
	);
	ld.param.b32 	%r6, [retval0];
	} // callseq 0
	bar.sync 	0;
	ret;

}
	// .globl	_Z16choleskyParaleloPfi
.visible .entry _Z16choleskyParaleloPfi(
	.param .u64 .ptr .align 1 _Z16choleskyParaleloPfi_param_0,
	.param .u32 _Z16choleskyParaleloPfi_param_1
)
{
	.reg .pred 	%p<10>;
	.reg .b32 	%r<38>;
	.reg .b32 	%f<11>;
	.reg .b64 	%rd<18>;

	ld.param.u64 	%rd5, [_Z16choleskyParaleloPfi_param_0];
	ld.param.u32 	%r21, [_Z16choleskyParaleloPfi_param_1];
	cvta.to.global.u64 	%rd1, %rd5;
	mov.u32 	%r22, %tid.x;
	mov.u32 	%r23, %ctaid.x;
	mov.u32 	%r1, %ntid.x;
	mad.lo.s32 	%r2, %r23, %r1, %r22;
	setp.lt.s32 	%p1, %r21, 1;
	@%p1 bra 	$L__BB2_8;
	mov.u32 	%r25, %nctaid.x;
	mul.lo.s32 	%r3, %r25, %r1;
	mad.lo.s32 	%r26, %r21, %r21, %r21;
	shr.u32 	%r4, %r26, 1;
	mov.b32 	%r32, 0;
	cvt.s64.s32 	%rd11, %r2;
	mov.u32 	%r31, %r21;
	mov.u32 	%r33, %r32;
$L__BB2_2:
	setp.eq.s32 	%p2, %r2, 0;
	add.s32 	%r34, %r32, %r2;
	@%p2 bra 	$L__BB2_13;
	setp.ge.s32 	%p3, %r34, %r31;
	@%p3 bra 	$L__BB2_6;
	mul.wide.s32 	%rd6, %r32, 4;
	add.s64 	%rd2, %rd1, %rd6;
$L__BB2_5:
	bar.sync 	0;
	mul.wide.s32 	%rd7, %r34, 4;
	add.s64 	%rd8, %rd1, %rd7;
	ld.global.f32 	%f1, [%rd8];
	ld.global.f32 	%f2, [%rd2];
	div.rn.f32 	%f3, %f1, %f2;
	st.global.f32 	[%rd8], %f3;
	add.s32 	%r34, %r34, %r3;
	bar.sync 	0;
	setp.lt.s32 	%p4, %r34, %r31;
	@%p4 bra 	$L__BB2_5;
$L__BB2_6:
	bar.sync 	0;
	setp.ge.s32 	%p5, %r31, %r4;
	mov.u32 	%r35, %r33;
	mov.u32 	%r36, %r31;
	@%p5 bra 	$L__BB2_7;
	bra.uni 	$L__BB2_10;
$L__BB2_7:
	add.s32 	%r18, %r33, 1;
	not.b32 	%r28, %r33;
	add.s32 	%r29, %r21, %r28;
	add.s32 	%r31, %r29, %r31;
	bar.sync 	0;
	setp.ne.s32 	%p9, %r18, %r21;
	sub.s32 	%r30, %r21, %r33;
	add.s32 	%r32, %r30, %r32;
	mov.u32 	%r33, %r18;
	@%p9 bra 	$L__BB2_2;
$L__BB2_8:
	ret;
$L__BB2_9:
	setp.ge.s32 	%p8, %r36, %r4;
	@%p8 bra 	$L__BB2_7;
$L__BB2_10:
	mov.u32 	%r12, %r36;
	mov.u32 	%r11, %r35;
	add.s32 	%r35, %r11, 1;
	sub.s32 	%r27, %r21, %r35;
	add.s32 	%r36, %r27, %r12;
	setp.ge.s32 	%p6, %r2, %r27;
	@%p6 bra 	$L__BB2_9;
	cvt.u64.u32 	%rd12, %r11;
	add.s64 	%rd13, %rd12, %rd11;
	shl.b64 	%rd14, %rd13, 2;
	add.s64 	%rd3, %rd1, %rd14;
	mul.wide.u32 	%rd15, %r11, 4;
	add.s64 	%rd4, %rd1, %rd15;
	add.s32 	%r37, %r12, %r2;
$L__BB2_12:
	mul.wide.s32 	%rd16, %r37, 4;
	add.s64 	%rd17, %rd1, %rd16;
	ld.global.f32 	%f6, [%rd17];
	ld.global.f32 	%f7, [%rd3+4];
	ld.global.f32 	%f8, [%rd4+4];
	mul.f32 	%f9, %f7, %f8;
	sub.f32 	%f10, %f6, %f9;
	st.global.f32 	[%rd17], %f10;
	add.s32 	%r37, %r37, %r3;
	bar.sync 	0;
	setp.lt.s32 	%p7, %r37, %r36;
	@%p7 bra 	$L__BB2_12;
	bra.uni 	$L__BB2_9;
$L__BB2_13:
	mul.wide.s32 	%rd9, %r34, 4;
	add.s64 	%rd10, %rd1, %rd9;
	ld.global.f32 	%f4, [%rd10];
	sqrt.rn.f32 	%f5, %f4;
	st.global.f32 	[%rd10], %f5;
	bra.uni 	$L__BB2_6;

}


// ===== COMPILED SASS (sm_100) =====

	.target	sm_100

	.elftype	@"ET_EXEC"


//--------------------- .note.nv.tkinfo           --------------------------
	.section	.note.nv.tkinfo,"",@"SHT_NOTE"
	.sectionflags	@"SHF_NOTE_NV_TKINFO"
	.tkinfo
        /*0018*/ 	.word	0x00000002
        /*0030*/ 	.string	""
        /*0030*/ 	.string	"ptxas"
        /*0030*/ 	.string	"Cuda compilation tools, release 13.0, V13.0.88"
        /*0030*/ 	.string	"Build cuda_13.0.r13.0/compiler.36424714_0"
        /*0030*/ 	.string	"-arch sm_100 -m 64 "



//--------------------- .note.nv.cuinfo           --------------------------
	.section	.note.nv.cuinfo,"",@"SHT_NOTE"
	.sectionflags	@"SHF_NOTE_NV_CUINFO"
        /*0018*/ 	.short	0x0002
        /*001a*/ 	.short	0x0064
        /*001c*/ 	.short	0x0082
	.zero		2


//--------------------- .nv.info                  --------------------------
	.section	.nv.info,"",@"SHT_CUDA_INFO"
	.align	4


	//----- nvinfo : EIATTR_REGCOUNT
	.align		4
        /*0000*/ 	.byte	0x04, 0x2f
        /*0002*/ 	.short	(.L_2 - .L_1)
	.align		4
.L_1:
        /*0004*/ 	.word	index@(_Z10multMatrizPfS_S_i)
        /*0008*/ 	.word	0x00000028


	//----- nvinfo : EIATTR_FRAME_SIZE
	.align		4
.L_2:
        /*000c*/ 	.byte	0x04, 0x11
        /*000e*/ 	.short	(.L_4 - .L_3)
	.align		4
.L_3:
        /*0010*/ 	.word	index@(_Z10multMatrizPfS_S_i)
        /*0014*/ 	.word	0x00000000


	//----- nvinfo : EIATTR_REGCOUNT
	.align		4
.L_4:
        /*0018*/ 	.byte	0x04, 0x2f
        /*001a*/ 	.short	(.L_6 - .L_5)
	.align		4
.L_5:
        /*001c*/ 	.word	index@(_Z7indicesv)
        /*0020*/ 	.word	0x00000018


	//----- nvinfo : EIATTR_FRAME_SIZE
	.align		4
.L_6:
        /*0024*/ 	.byte	0x04, 0x11
        /*0026*/ 	.short	(.L_8 - .L_7)
	.align		4
.L_7:
        /*0028*/ 	.word	index@($__internal_2_$__cuda_sm20_dsqrt_rn_f64_mediumpath_v1)
        /*002c*/ 	.word	0x00000020


	//----- nvinfo : EIATTR_FRAME_SIZE
	.align		4
.L_8:
        /*0030*/ 	.byte	0x04, 0x11
        /*0032*/ 	.short	(.L_10 - .L_9)
	.align		4
.L_9:
        /*0034*/ 	.word	index@(_Z7indicesv)
        /*0038*/ 	.word	0x00000020


	//----- nvinfo : EIATTR_REGCOUNT
	.align		4
.L_10:
        /*003c*/ 	.byte	0x04, 0x2f
        /*003e*/ 	.short	(.L_12 - .L_11)
	.align		4
.L_11:
        /*0040*/ 	.word	index@(_Z16choleskyParaleloPfi)
        /*0044*/ 	.word	0x0000001a


	//----- nvinfo : EIATTR_FRAME_SIZE
	.align		4
.L_12:
        /*0048*/ 	.byte	0x04, 0x11
        /*004a*/ 	.short	(.L_14 - .L_13)
	.align		4
.L_13:
        /*004c*/ 	.word	index@($__internal_1_$__cuda_sm3x_div_rn_noftz_f32_slowpath)
        /*0050*/ 	.word	0x00000000


	//----- nvinfo : EIATTR_FRAME_SIZE
	.align		4
.L_14:
        /*0054*/ 	.byte	0x04, 0x11
        /*0056*/ 	.short	(.L_16 - .L_15)
	.align		4
.L_15:
        /*0058*/ 	.word	index@($__internal_0_$__cuda_sm20_sqrt_rn_f32_slowpath)
        /*005c*/ 	.word	0x00000000


	//----- nvinfo : EIATTR_FRAME_SIZE
	.align		4
.L_16:
        /*0060*/ 	.byte	0x04, 0x11
        /*0062*/ 	.short	(.L_18 - .L_17)
	.align		4
.L_17:
        /*0064*/ 	.word	index@(_Z16choleskyParaleloPfi)
        /*0068*/ 	.word	0x00000000


	//----- nvinfo : EIATTR_MIN_STACK_SIZE
	.align		4
.L_18:
        /*006c*/ 	.byte	0x04, 0x12
        /*006e*/ 	.short	(.L_20 - .L_19)
	.align		4
.L_19:
        /*0070*/ 	.word	index@(_Z16choleskyParaleloPfi)
        /*0074*/ 	.word	0x00000000


	//----- nvinfo : EIATTR_MIN_STACK_SIZE
	.align		4
.L_20:
        /*0078*/ 	.byte	0x04, 0x12
        /*007a*/ 	.short	(.L_22 - .L_21)
	.align		4
.L_21:
        /*007c*/ 	.word	index@(_Z7indicesv)
        /*0080*/ 	.word	0x00000020


	//----- nvinfo : EIATTR_MIN_STACK_SIZE
	.align		4
.L_22:
        /*0084*/ 	.byte	0x04, 0x12
        /*0086*/ 	.short	(.L_24 - .L_23)
	.align		4
.L_23:
        /*0088*/ 	.word	index@(_Z10multMatrizPfS_S_i)
        /*008c*/ 	.word	0x00000000
.L_24:


//--------------------- .nv.compat                --------------------------
	.section	.nv.compat,"",@"SHT_CUDA_COMPAT_INFO"
	.align	4
        /*0000*/ 	.byte	0x02, 0x09, 0x00, 0x00, 0x02, 0x02, 0x01, 0x00, 0x02, 0x05, 0x05, 0x00, 0x03, 0x07, 0x01, 0x01
        /*0010*/ 	.byte	0x02, 0x03, 0x00, 0x00, 0x02, 0x06, 0x01, 0x00, 0x04, 0x0b, 0x08, 0x00, 0x01, 0x00, 0x00, 0x00
        /*0020*/ 	.byte	0x00, 0x00, 0x00, 0x00


//--------------------- .nv.info._Z16choleskyParaleloPfi --------------------------
	.section	.nv.info._Z16choleskyParaleloPfi,"",@"SHT_CUDA_INFO"
	.sectionflags	@""
	.align	4


	//----- nvinfo : EIATTR_CUDA_API_VERSION
	.align		4
        /*0000*/ 	.byte	0x04, 0x37
        /*0002*/ 	.short	(.L_26 - .L_25)
.L_25:
        /*0004*/ 	.word	0x00000082


	//----- nvinfo : EIATTR_KPARAM_INFO
	.align		4
.L_26:
        /*0008*/ 	.byte	0x04, 0x17
        /*000a*/ 	.short	(.L_28 - .L_27)
.L_27:
        /*000c*/ 	.word	0x00000000
        /*0010*/ 	.short	0x0001
        /*0012*/ 	.short	0x0008
        /*0014*/ 	.byte	0x00, 0xf0, 0x11, 0x00


	//----- nvinfo : EIATTR_KPARAM_INFO
	.align		4
.L_28:
        /*0018*/ 	.byte	0x04, 0x17
        /*001a*/ 	.short	(.L_30 - .L_29)
.L_29:
        /*001c*/ 	.word	0x00000000
        /*0020*/ 	.short	0x0000
        /*0022*/ 	.short	0x0000
        /*0024*/ 	.byte	0x00, 0xf5, 0x21, 0x00


	//----- nvinfo : EIATTR_SPARSE_MMA_MASK
	.align		4
.L_30:
        /*0028*/ 	.byte	0x03, 0x50
        /*002a*/ 	.short	0x0000


	//----- nvinfo : EIATTR_MAXREG_COUNT
	.align		4
        /*002c*/ 	.byte	0x03, 0x1b
        /*002e*/ 	.short	0x00ff


	//----- nvinfo : EIATTR_NUM_BARRIERS
	.align		4
        /*0030*/ 	.byte	0x02, 0x4c
        /*0032*/ 	.byte	0x01
	.zero		1


	//----- nvinfo : EIATTR_MERCURY_ISA_VERSION
	.align		4
        /*0034*/ 	.byte	0x03, 0x5f
        /*0036*/ 	.short	0x0101


	//----- nvinfo : EIATTR_VRC_CTA_INIT_COUNT
	.align		4
        /*0038*/ 	.byte	0x02, 0x4a
	.zero		1
	.zero		1


	//----- nvinfo : EIATTR_EXIT_INSTR_OFFSETS
	.align		4
        /*003c*/ 	.byte	0x04, 0x1c
        /*003e*/ 	.short	(.L_32 - .L_31)


	//   ....[0]....
.L_31:
        /*0040*/ 	.word	0x00000060


	//   ....[1]....
        /*0044*/ 	.word	0x000006e0


	//----- nvinfo : EIATTR_CRS_STACK_SIZE
	.align		4
.L_32:
        /*0048*/ 	.byte	0x04, 0x1e
        /*004a*/ 	.short	(.L_34 - .L_33)
.L_33:
        /*004c*/ 	.word	0x00000000


	//----- nvinfo : EIATTR_CBANK_PARAM_SIZE
	.align		4
.L_34:
        /*0050*/ 	.byte	0x03, 0x19
        /*0052*/ 	.short	0x000c


	//----- nvinfo : EIATTR_PARAM_CBANK
	.align		4
        /*0054*/ 	.byte	0x04, 0x0a
        /*0056*/ 	.short	(.L_36 - .L_35)
	.align		4
.L_35:
        /*0058*/ 	.word	index@(.nv.constant0._Z16choleskyParaleloPfi)
        /*005c*/ 	.short	0x0380
        /*005e*/ 	.short	0x000c


	//----- nvinfo : EIATTR_SW_WAR
	.align		4
.L_36:
        /*0060*/ 	.byte	0x04, 0x36
        /*0062*/ 	.short	(.L_38 - .L_37)
.L_37:
        /*0064*/ 	.word	0x00000008
.L_38:


//--------------------- .nv.info._Z7indicesv      --------------------------
	.section	.nv.info._Z7indicesv,"",@"SHT_CUDA_INFO"
	.sectionflags	@""
	.align	4


	//----- nvinfo : EIATTR_CUDA_API_VERSION
	.align		4
        /*0000*/ 	.byte	0x04, 0x37
        /*0002*/ 	.short	(.L_40 - .L_39)
.L_39:
        /*0004*/ 	.word	0x00000082


	//----- nvinfo : EIATTR_SPARSE_MMA_MASK
	.align		4
.L_40:
        /*0008*/ 	.byte	0x03, 0x50
        /*000a*/ 	.short	0x0000


	//----- nvinfo : EIATTR_MAXREG_COUNT
	.align		4
        /*000c*/ 	.byte	0x03, 0x1b
        /*000e*/ 	.short	0x00ff


	//----- nvinfo : EIATTR_NUM_BARRIERS
	.align		4
        /*0010*/ 	.byte	0x02, 0x4c
        /*0012*/ 	.byte	0x01
	.zero		1


	//----- nvinfo : EIATTR_EXTERNS
	.align		4
        /*0014*/ 	.byte	0x04, 0x0f
        /*0016*/ 	.short	(.L_42 - .L_41)


	//   ....[0]....
	.align		4
.L_41:
        /*0018*/ 	.word	index@(vprintf)


	//----- nvinfo : EIATTR_MERCURY_ISA_VERSION
	.align		4
.L_42:
        /*001c*/ 	.byte	0x03, 0x5f
        /*001e*/ 	.short	0x0101


	//----- nvinfo : EIATTR_VRC_CTA_INIT_COUNT
	.align		4
        /*0020*/ 	.byte	0x02, 0x4a
	.zero		1
	.zero		1


	//----- nvinfo : EIATTR_SYSCALL_OFFSETS
	.align		4
        /*0024*/ 	.byte	0x04, 0x46
        /*0026*/ 	.short	(.L_44 - .L_43)


	//   ....[0]....
.L_43:
        /*0028*/ 	.word	0x000002b0


	//----- nvinfo : EIATTR_EXIT_INSTR_OFFSETS
	.align		4
.L_44:
        /*002c*/ 	.byte	0x04, 0x1c
        /*002e*/ 	.short	(.L_46 - .L_45)


	//   ....[0]....
.L_45:
        /*0030*/ 	.word	0x000002e0


	//----- nvinfo : EIATTR_CRS_STACK_SIZE
	.align		4
.L_46:
        /*0034*/ 	.byte	0x04, 0x1e
        /*0036*/ 	.short	(.L_48 - .L_47)
.L_47:
        /*0038*/ 	.word	0x00000000


	//----- nvinfo : EIATTR_SW_WAR
	.align		4
.L_48:
        /*003c*/ 	.byte	0x04, 0x36
        /*003e*/ 	.short	(.L_50 - .L_49)
.L_49:
        /*0040*/ 	.word	0x00000008
.L_50:


//--------------------- .nv.info._Z10multMatrizPfS_S_i --------------------------
	.section	.nv.info._Z10multMatrizPfS_S_i,"",@"SHT_CUDA_INFO"
	.sectionflags	@""
	.align	4


	//----- nvinfo : EIATTR_CUDA_API_VERSION
	.align		4
        /*0000*/ 	.byte	0x04, 0x37
        /*0002*/ 	.short	(.L_52 - .L_51)
.L_51:
        /*0004*/ 	.word	0x00000082


	//----- nvinfo : EIATTR_KPARAM_INFO
	.align		4
.L_52:
        /*0008*/ 	.byte	0x04, 0x17
        /*000a*/ 	.short	(.L_54 - .L_53)
.L_53:
        /*000c*/ 	.word	0x00000000
        /*0010*/ 	.short	0x0003
        /*0012*/ 	.short	0x0018
        /*0014*/ 	.byte	0x00, 0xf0, 0x11, 0x00


	//----- nvinfo : EIATTR_KPARAM_INFO
	.align		4
.L_54:
        /*0018*/ 	.byte	0x04, 0x17
        /*001a*/ 	.short	(.L_56 - .L_55)
.L_55:
        /*001c*/ 	.word	0x00000000
        /*0020*/ 	.short	0x0002
        /*0022*/ 	.short	0x0010
        /*0024*/ 	.byte	0x00, 0xf5, 0x21, 0x00


	//----- nvinfo : EIATTR_KPARAM_INFO
	.align		4
.L_56:
        /*0028*/ 	.byte	0x04, 0x17
        /*002a*/ 	.short	(.L_58 - .L_57)
.L_57:
        /*002c*/ 	.word	0x00000000
        /*0030*/ 	.short	0x0001
        /*0032*/ 	.short	0x0008
        /*0034*/ 	.byte	0x00, 0xf5, 0x21, 0x00


	//----- nvinfo : EIATTR_KPARAM_INFO
	.align		4
.L_58:
        /*0038*/ 	.byte	0x04, 0x17
        /*003a*/ 	.short	(.L_60 - .L_59)
.L_59:
        /*003c*/ 	.word	0x00000000
        /*0040*/ 	.short	0x0000
        /*0042*/ 	.short	0x0000
        /*0044*/ 	.byte	0x00, 0xf5, 0x21, 0x00


	//----- nvinfo : EIATTR_SPARSE_MMA_MASK
	.align		4
.L_60:
        /*0048*/ 	.byte	0x03, 0x50
        /*004a*/ 	.short	0x0000


	//----- nvinfo : EIATTR_MAXREG_COUNT
	.align		4
        /*004c*/ 	.byte	0x03, 0x1b
        /*004e*/ 	.short	0x00ff


	//----- nvinfo : EIATTR_MERCURY_ISA_VERSION
	.align		4
        /*0050*/ 	.byte	0x03, 0x5f
        /*0052*/ 	.short	0x0101


	//----- nvinfo : EIATTR_VRC_CTA_INIT_COUNT
	.align		4
        /*0054*/ 	.byte	0x02, 0x4a
	.zero		1
	.zero		1


	//----- nvinfo : EIATTR_EXIT_INSTR_OFFSETS
	.align		4
        /*0058*/ 	.byte	0x04, 0x1c
        /*005a*/ 	.short	(.L_62 - .L_61)


	//   ....[0]....
.L_61:
        /*005c*/ 	.word	0x000000d0


	//   ....[1]....
        /*0060*/ 	.word	0x000001a0


	//   ....[2]....
        /*0064*/ 	.word	0x00000ce0


	//----- nvinfo : EIATTR_CRS_STACK_SIZE
	.align		4
.L_62:
        /*0068*/ 	.byte	0x04, 0x1e
        /*006a*/ 	.short	(.L_64 - .L_63)
.L_63:
        /*006c*/ 	.word	0x00000000


	//----- nvinfo : EIATTR_CBANK_PARAM_SIZE
	.align		4
.L_64:
        /*0070*/ 	.byte	0x03, 0x19
        /*0072*/ 	.short	0x001c


	//----- nvinfo : EIATTR_PARAM_CBANK
	.align		4
        /*0074*/ 	.byte	0x04, 0x0a
        /*0076*/ 	.short	(.L_66 - .L_65)
	.align		4
.L_65:
        /*0078*/ 	.word	index@(.nv.constant0._Z10multMatrizPfS_S_i)
        /*007c*/ 	.short	0x0380
        /*007e*/ 	.short	0x001c


	//----- nvinfo : EIATTR_SW_WAR
	.align		4
.L_66:
        /*0080*/ 	.byte	0x04, 0x36
        /*0082*/ 	.short	(.L_68 - .L_67)
.L_67:
        /*0084*/ 	.word	0x00000008
.L_68:


//--------------------- .nv.callgraph             --------------------------
	.section	.nv.callgraph,"",@"SHT_CUDA_CALLGRAPH"
	.align	4
	.sectionentsize	8
	.align		4
        /*0000*/ 	.word	0x00000000
	.align		4
        /*0004*/ 	.word	0xffffffff
	.align		4
        /*0008*/ 	.word	index@(_Z7indicesv)
	.align		4
        /*000c*/ 	.word	index@(vprintf)
	.align		4
        /*0010*/ 	.word	0x00000000
	.align		4
        /*0014*/ 	.word	0xfffffffe
	.align		4
        /*0018*/ 	.word	0x00000000
	.align		4
        /*001c*/ 	.word	0xfffffffd
	.align		4
        /*0020*/ 	.word	0x00000000
	.align		4
        /*0024*/ 	.word	0xfffffffc


//--------------------- .nv.constant4             --------------------------
	.section	.nv.constant4,"a",@progbits
	.align	8
	.align		8
.nv.constant4:
        /*0000*/ 	.dword	$str
	.align		8
        /*0008*/ 	.dword	vprintf


//--------------------- .text._Z16choleskyParaleloPfi --------------------------
	.section	.text._Z16choleskyParaleloPfi,"ax",@progbits
	.align	128
        .global         _Z16choleskyParaleloPfi
        .type           _Z16choleskyParaleloPfi,@function
        .size           _Z16choleskyParaleloPfi,(.L_x_46 - _Z16choleskyParaleloPfi)
        .other          _Z16choleskyParaleloPfi,@"STO_CUDA_ENTRY STV_DEFAULT"
_Z16choleskyParaleloPfi:
.text._Z16choleskyParaleloPfi:
[----:B------:R-:W-:Y:S08]  /*0000*/  LDC R1, c[0x0][0x37c] ;  /* 0x0000df00ff017b82 */ /* 0x000ff00000000800 */
[----:B------:R-:W0:Y:S01]  /*0010*/  LDC R11, c[0x0][0x388] ;  /* 0x0000e200ff0b7b82 */ /* 0x000e220000000800 */
[----:B------:R-:W1:Y:S07]  /*0020*/  S2R R14, SR_TID.X ;  /* 0x00000000000e7919 */ /* 0x000e6e0000002100 */
[----:B------:R-:W2:Y:S08]  /*0030*/  LDC R3, c[0x0][0x360] ;  /* 0x0000d800ff037b82 */ /* 0x000eb00000000800 */
[----:B------:R-:W3:Y:S01]  /*0040*/  S2UR UR4, SR_CTAID.X ;  /* 0x00000000000479c3 */ /* 0x000ee20000002500 */
[----:B0-----:R-:W-:-:S13]  /*0050*/  ISETP.GE.AND P0, PT, R11, 0x1, PT ;  /* 0x000000010b00780c */ /* 0x001fda0003f06270 */
[----:B-123--:R-:W-:Y:S05]  /*0060*/  @!P0 EXIT ;  /* 0x000000000000894d */ /* 0x00efea0003800000 */
[----:B------:R-:W0:Y:S01]  /*0070*/  LDCU UR5, c[0x0][0x370] ;  /* 0x00006e00ff0577ac */ /* 0x000e220008000800 */
[----:B------:R-:W-:Y:S01]  /*0080*/  IMAD R11, R11, R11, R11 ;  /* 0x0000000b0b0b7224 */ /* 0x000fe200078e020b */
[----:B------:R-:W-:Y:S01]  /*0090*/  CS2R R12, SRZ ;  /* 0x00000000000c7805 */ /* 0x000fe2000001ff00 */
[C---:B------:R-:W-:Y:S01]  /*00a0*/  IMAD R14, R3.reuse, UR4, R14 ;  /* 0x00000004030e7c24 */ /* 0x040fe2000f8e020e */
[----:B------:R-:W1:Y:S02]  /*00b0*/  LDCU UR8, c[0x0][0x388] ;  /* 0x00007100ff0877ac */ /* 0x000e640008000800 */
[----:B------:R-:W-:Y:S01]  /*00c0*/  SHF.R.U32.HI R11, RZ, 0x1, R11 ;  /* 0x00000001ff0b7819 */ /* 0x000fe2000001160b */
[----:B------:R-:W2:Y:S01]  /*00d0*/  LDCU.64 UR6, c[0x0][0x358] ;  /* 0x00006b00ff0677ac */ /* 0x000ea20008000a00 */
[----:B0-----:R-:W-:Y:S02]  /*00e0*/  IMAD R10, R3, UR5, RZ ;  /* 0x00000005030a7c24 */ /* 0x001fe4000f8e02ff */
[----:B-1----:R-:W-:-:S07]  /*00f0*/  IMAD.U32 R2, RZ, RZ, UR8 ;  /* 0x00000008ff027e24 */ /* 0x002fce000f8e00ff */
.L_x_12:
[C---:B------:R-:W-:Y:S01]  /*0100*/  ISETP.NE.AND P0, PT, R14.reuse, RZ, PT ;  /* 0x000000ff0e00720c */ /* 0x040fe20003f05270 */
[----:B------:R-:W-:-:S12]  /*0110*/  IMAD.IADD R15, R14, 0x1, R13 ;  /* 0x000000010e0f7824 */ /* 0x000fd800078e020d */
[----:B------:R-:W-:Y:S05]  /*0120*/  @!P0 BRA `(.L_x_0) ;  /* 0x0000000000748947 */ /* 0x000fea0003800000 */
[----:B------:R-:W-:-:S13]  /*0130*/  ISETP.GE.AND P0, PT, R15, R2, PT ;  /* 0x000000020f00720c */ /* 0x000fda0003f06270 */
[----:B------:R-:W-:Y:S05]  /*0140*/  @P0 BRA `(.L_x_1) ;  /* 0x0000000000b00947 */ /* 0x000fea0003800000 */
[----:B------:R-:W0:Y:S08]  /*0150*/  LDC.64 R6, c[0x0][0x380] ;  /* 0x0000e000ff067b82 */ /* 0x000e300000000a00 */
[----:B------:R-:W1:Y:S01]  /*0160*/  LDC.64 R4, c[0x0][0x380] ;  /* 0x0000e000ff047b82 */ /* 0x000e620000000a00 */
[----:B0-----:R-:W-:-:S07]  /*0170*/  IMAD.WIDE R6, R13, 0x4, R6 ;  /* 0x000000040d067825 */ /* 0x001fce00078e0206 */
.L_x_4:
[----:B------:R-:W-:Y:S05]  /*0180*/  WARPSYNC.ALL ;  /* 0x0000000000007948 */ /* 0x000fea0003800000 */
[----:B------:R-:W-:Y:S01]  /*0190*/  BAR.SYNC.DEFER_BLOCKING 0x0 ;  /* 0x0000000000007b1d */ /* 0x000fe20000010000 */
[----:B-1----:R-:W-:-:S05]  /*01a0*/  IMAD.WIDE R8, R15, 0x4, R4 ;  /* 0x000000040f087825 */ /* 0x002fca00078e0204 */
[----:B--2---:R-:W2:Y:S04]  /*01b0*/  LDG.E R3, desc[UR6][R6.64] ;  /* 0x0000000606037981 */ /* 0x004ea8000c1e1900 */
[----:B------:R-:W3:Y:S01]  /*01c0*/  LDG.E R0, desc[UR6][R8.64] ;  /* 0x0000000608007981 */ /* 0x000ee2000c1e1900 */
[----:B------:R-:W-:Y:S01]  /*01d0*/  BSSY.RECONVERGENT B0, `(.L_x_2) ;  /* 0x000000c000007945 */ /* 0x000fe20003800200 */
[----:B--2---:R-:W0:Y:S08]  /*01e0*/  MUFU.RCP R16, R3 ;  /* 0x0000000300107308 */ /* 0x004e300000001000 */
[----:B---3--:R-:W1:Y:S01]  /*01f0*/  FCHK P0, R0, R3 ;  /* 0x0000000300007302 */ /* 0x008e620000000000 */
[----:B0-----:R-:W-:-:S04]  /*0200*/  FFMA R17, -R3, R16, 1 ;  /* 0x3f80000003117423 */ /* 0x001fc80000000110 */
[----:B------:R-:W-:-:S04]  /*0210*/  FFMA R17, R16, R17, R16 ;  /* 0x0000001110117223 */ /* 0x000fc80000000010 */
[----:B------:R-:W-:-:S04]  /*0220*/  FFMA R16, R0, R17, RZ ;  /* 0x0000001100107223 */ /* 0x000fc800000000ff */
[----:B------:R-:W-:-:S04]  /*0230*/  FFMA R18, -R3, R16, R0 ;  /* 0x0000001003127223 */ /* 0x000fc80000000100 */
[----:B------:R-:W-:Y:S01]  /*0240*/  FFMA R17, R17, R18, R16 ;  /* 0x0000001211117223 */ /* 0x000fe20000000010 */
[----:B-1----:R-:W-:Y:S06]  /*0250*/  @!P0 BRA `(.L_x_3) ;  /* 0x00000000000c8947 */ /* 0x002fec0003800000 */
[----:B------:R-:W-:-:S07]  /*0260*/  MOV R16, 0x280 ;  /* 0x0000028000107802 */ /* 0x000fce0000000f00 */
[----:B------:R-:W-:Y:S05]  /*0270*/  CALL.REL.NOINC `($__internal_1_$__cuda_sm3x_div_rn_noftz_f32_slowpath) ;  /* 0x0000000400787944 */ /* 0x000fea0003c00000 */
[----:B------:R-:W-:-:S07]  /*0280*/  IMAD.MOV.U32 R17, RZ, RZ, R0 ;  /* 0x000000ffff117224 */ /* 0x000fce00078e0000 */
.L_x_3:
[----:B------:R-:W-:Y:S05]  /*0290*/  BSYNC.RECONVERGENT B0 ;  /* 0x0000000000007941 */ /* 0x000fea0003800200 */
.L_x_2:
[----:B------:R-:W-:Y:S01]  /*02a0*/  IMAD.IADD R15, R10, 0x1, R15 ;  /* 0x000000010a0f7824 */ /* 0x000fe200078e020f */
[----:B------:R0:W-:Y:S01]  /*02b0*/  STG.E desc[UR6][R8.64], R17 ;  /* 0x0000001108007986 */ /* 0x0001e2000c101906 */
[----:B------:R-:W-:Y:S03]  /*02c0*/  BAR.SYNC.DEFER_BLOCKING 0x0 ;  /* 0x0000000000007b1d */ /* 0x000fe60000010000 */
[----:B------:R-:W-:-:S13]  /*02d0*/  ISETP.GE.AND P0, PT, R15, R2, PT ;  /* 0x000000020f00720c */ /* 0x000fda0003f06270 */
[----:B0-----:R-:W-:Y:S05]  /*02e0*/  @!P0 BRA `(.L_x_4) ;  /* 0xfffffffc00a48947 */ /* 0x001fea000383ffff */
[----:B------:R-:W-:Y:S05]  /*02f0*/  BRA `(.L_x_1) ;  /* 0x0000000000447947 */ /* 0x000fea0003800000 */
.L_x_0:
[----:B------:R-:W0:Y:S02]  /*0300*/  LDC.64 R4, c[0x0][0x380] ;  /* 0x0000e000ff047b82 */ /* 0x000e240000000a00 */
[----:B0-----:R-:W-:-:S05]  /*0310*/  IMAD.WIDE R4, R15, 0x4, R4 ;  /* 0x000000040f047825 */ /* 0x001fca00078e0204 */
[----:B--2---:R-:W2:Y:S01]  /*0320*/  LDG.E R8, desc[UR6][R4.64] ;  /* 0x0000000604087981 */ /* 0x004ea2000c1e1900 */
[----:B------:R-:W-:Y:S01]  /*0330*/  BSSY.RECONVERGENT B0, `(.L_x_5) ;  /* 0x000000c000007945 */ /* 0x000fe20003800200 */
[----:B--2---:R-:W-:Y:S01]  /*0340*/  VIADD R0, R8, 0xf3000000 ;  /* 0xf300000008007836 */ /* 0x004fe20000000000 */
[----:B------:R0:W1:Y:S04]  /*0350*/  MUFU.RSQ R7, R8 ;  /* 0x0000000800077308 */ /* 0x0000680000001400 */
[----:B------:R-:W-:-:S13]  /*0360*/  ISETP.GT.U32.AND P0, PT, R0, 0x727fffff, PT ;  /* 0x727fffff0000780c */ /* 0x000fda0003f04070 */
[----:B01----:R-:W-:Y:S05]  /*0370*/  @!P0 BRA `(.L_x_6) ;  /* 0x00000000000c8947 */ /* 0x003fea0003800000 */
[----:B------:R-:W-:-:S07]  /*0380*/  MOV R15, 0x3a0 ;  /* 0x000003a0000f7802 */ /* 0x000fce0000000f00 */
[----:B------:R-:W-:Y:S05]  /*0390*/  CALL.REL.NOINC `($__internal_0_$__cuda_sm20_sqrt_rn_f32_slowpath) ;  /* 0x0000000000d47944 */ /* 0x000fea0003c00000 */
[----:B------:R-:W-:Y:S05]  /*03a0*/  BRA `(.L_x_7) ;  /* 0x0000000000107947 */ /* 0x000fea0003800000 */
.L_x_6:
[----:B------:R-:W-:Y:S01]  /*03b0*/  FMUL.FTZ R3, R8, R7 ;  /* 0x0000000708037220 */ /* 0x000fe20000410000 */
[----:B------:R-:W-:-:S03]  /*03c0*/  FMUL.FTZ R6, R7, 0.5 ;  /* 0x3f00000007067820 */ /* 0x000fc60000410000 */
[----:B------:R-:W-:-:S04]  /*03d0*/  FFMA R0, -R3, R3, R8 ;  /* 0x0000000303007223 */ /* 0x000fc80000000108 */
[----:B------:R-:W-:-:S07]  /*03e0*/  FFMA R3, R0, R6, R3 ;  /* 0x0000000600037223 */ /* 0x000fce0000000003 */
.L_x_7:
[----:B------:R-:W-:Y:S05]  /*03f0*/  BSYNC.RECONVERGENT B0 ;  /* 0x0000000000007941 */ /* 0x000fea0003800200 */
.L_x_5:
[----:B------:R0:W-:Y:S02]  /*0400*/  STG.E desc[UR6][R4.64], R3 ;  /* 0x0000000304007986 */ /* 0x0001e4000c101906 */
.L_x_1:
[----:B------:R-:W-:Y:S01]  /*0410*/  ISETP.GE.AND P0, PT, R2, R11, PT ;  /* 0x0000000b0200720c */ /* 0x000fe20003f06270 */
[----:B------:R-:W-:Y:S05]  /*0420*/  WARPSYNC.ALL ;  /* 0x0000000000007948 */ /* 0x000fea0003800000 */
[----:B------:R-:W-:Y:S07]  /*0430*/  BAR.SYNC.DEFER_BLOCKING 0x0 ;  /* 0x0000000000007b1d */ /* 0x000fee0000010000 */
[----:B------:R-:W-:Y:S05]  /*0440*/  @P0 BRA `(.L_x_8) ;  /* 0x00000000007c0947 */ /* 0x000fea0003800000 */
[----:B------:R-:W-:Y:S02]  /*0450*/  IMAD.MOV.U32 R0, RZ, RZ, R12 ;  /* 0x000000ffff007224 */ /* 0x000fe400078e000c */
[----:B------:R-:W-:-:S07]  /*0460*/  IMAD.MOV.U32 R18, RZ, RZ, R2 ;  /* 0x000000ffff127224 */ /* 0x000fce00078e0002 */
.L_x_11:
[----:B0-----:R-:W0:Y:S01]  /*0470*/  LDCU UR4, c[0x0][0x388] ;  /* 0x00007100ff0477ac */ /* 0x001e220008000800 */
[----:B------:R-:W-:Y:S01]  /*0480*/  IMAD.MOV.U32 R9, RZ, RZ, R0 ;  /* 0x000000ffff097224 */ /* 0x000fe200078e0000 */
[----:B------:R-:W-:Y:S01]  /*0490*/  MOV R15, R18 ;  /* 0x00000012000f7202 */ /* 0x000fe20000000f00 */
[----:B------:R-:W-:-:S05]  /*04a0*/  VIADD R0, R0, 0x1 ;  /* 0x0000000100007836 */ /* 0x000fca0000000000 */
[----:B0-----:R-:W-:-:S04]  /*04b0*/  IADD3 R3, PT, PT, -R0, UR4, RZ ;  /* 0x0000000400037c10 */ /* 0x001fc8000fffe1ff */
[----:B------:R-:W-:Y:S01]  /*04c0*/  ISETP.GE.AND P1, PT, R14, R3, PT ;  /* 0x000000030e00720c */ /* 0x000fe20003f26270 */
[----:B------:R-:W-:-:S05]  /*04d0*/  IMAD.IADD R18, R3, 0x1, R18 ;  /* 0x0000000103127824 */ /* 0x000fca00078e0212 */
[----:B------:R-:W-:-:S07]  /*04e0*/  ISETP.GE.AND P0, PT, R18, R11, PT ;  /* 0x0000000b1200720c */ /* 0x000fce0003f06270 */
[----:B------:R-:W-:Y:S06]  /*04f0*/  @P1 BRA `(.L_x_9) ;  /* 0x00000000004c1947 */ /* 0x000fec0003800000 */
[----:B------:R-:W0:Y:S01]  /*0500*/  LDC.64 R4, c[0x0][0x380] ;  /* 0x0000e000ff047b82 */ /* 0x000e220000000a00 */
[----:B------:R-:W1:Y:S01]  /*0510*/  LDCU.64 UR4, c[0x0][0x380] ;  /* 0x00007000ff0477ac */ /* 0x000e620008000a00 */
[C---:B------:R-:W-:Y:S01]  /*0520*/  IADD3 R7, P1, PT, R14.reuse, R9, RZ ;  /* 0x000000090e077210 */ /* 0x040fe20007f3e0ff */
[----:B------:R-:W-:-:S03]  /*0530*/  IMAD.IADD R3, R14, 0x1, R15 ;  /* 0x000000010e037824 */ /* 0x000fc600078e020f */
[----:B------:R-:W-:Y:S02]  /*0540*/  LEA.HI.X.SX32 R16, R14, RZ, 0x1, P1 ;  /* 0x000000ff0e107211 */ /* 0x000fe400008f0eff */
[----:B-1----:R-:W-:-:S04]  /*0550*/  LEA R6, P2, R7, UR4, 0x2 ;  /* 0x0000000407067c11 */ /* 0x002fc8000f8410ff */
[----:B------:R-:W-:Y:S01]  /*0560*/  LEA.HI.X R7, R7, UR5, R16, 0x2, P2 ;  /* 0x0000000507077c11 */ /* 0x000fe200090f1410 */
[----:B0-----:R-:W-:-:S08]  /*0570*/  IMAD.WIDE.U32 R8, R9, 0x4, R4 ;  /* 0x0000000409087825 */ /* 0x001fd000078e0004 */
.L_x_10:
[----:B0-----:R-:W-:Y:S01]  /*0580*/  IMAD.WIDE R16, R3, 0x4, R4 ;  /* 0x0000000403107825 */ /* 0x001fe200078e0204 */
[----:B--2---:R-:W2:Y:S04]  /*0590*/  LDG.E R19, desc[UR6][R8.64+0x4] ;  /* 0x0000040608137981 */ /* 0x004ea8000c1e1900 */
[----:B------:R-:W2:Y:S04]  /*05a0*/  LDG.E R20, desc[UR6][R6.64+0x4] ;  /* 0x0000040606147981 */ /* 0x000ea8000c1e1900 */
[----:B------:R-:W2:Y:S01]  /*05b0*/  LDG.E R15, desc[UR6][R16.64] ;  /* 0x00000006100f7981 */ /* 0x000ea2000c1e1900 */
[----:B------:R-:W-:Y:S01]  /*05c0*/  IMAD.IADD R3, R10, 0x1, R3 ;  /* 0x000000010a037824 */ /* 0x000fe200078e0203 */
[----:B------:R-:W-:Y:S05]  /*05d0*/  WARPSYNC.ALL ;  /* 0x0000000000007948 */ /* 0x000fea0003800000 */
[----:B------:R-:W-:Y:S01]  /*05e0*/  ISETP.GE.AND P1, PT, R3, R18, PT ;  /* 0x000000120300720c */ /* 0x000fe20003f26270 */
[----:B--2---:R-:W-:-:S05]  /*05f0*/  FFMA R15, -R20, R19, R15 ;  /* 0x00000013140f7223 */ /* 0x004fca000000010f */
[----:B------:R0:W-:Y:S01]  /*0600*/  STG.E desc[UR6][R16.64], R15 ;  /* 0x0000000f10007986 */ /* 0x0001e2000c101906 */
[----:B------:R-:W-:Y:S06]  /*0610*/  BAR.SYNC.DEFER_BLOCKING 0x0 ;  /* 0x0000000000007b1d */ /* 0x000fec0000010000 */
[----:B------:R-:W-:Y:S05]  /*0620*/  @!P1 BRA `(.L_x_10) ;  /* 0xfffffffc00d49947 */ /* 0x000fea000383ffff */
.L_x_9:
[----:B------:R-:W-:Y:S05]  /*0630*/  @!P0 BRA `(.L_x_11) ;  /* 0xfffffffc008c8947 */ /* 0x000fea000383ffff */
.L_x_8:
[----:B0-----:R-:W0:Y:S01]  /*0640*/  LDC R5, c[0x0][0x388] ;  /* 0x0000e200ff057b82 */ /* 0x001e220000000800 */
[----:B------:R-:W-:Y:S01]  /*0650*/  LOP3.LUT R3, RZ, R12, RZ, 0x33, !PT ;  /* 0x0000000cff037212 */ /* 0x000fe200078e33ff */
[----:B------:R-:W-:Y:S05]  /*0660*/  WARPSYNC.ALL ;  /* 0x0000000000007948 */ /* 0x000fea0003800000 */
[----:B------:R-:W-:Y:S01]  /*0670*/  VIADD R0, R12, 0x1 ;  /* 0x000000010c007836 */ /* 0x000fe20000000000 */
[-C--:B0-----:R-:W-:Y:S01]  /*0680*/  IADD3 R2, PT, PT, R2, R5.reuse, R3 ;  /* 0x0000000502027210 */ /* 0x081fe20007ffe003 */
[----:B------:R-:W-:Y:S03]  /*0690*/  BAR.SYNC.DEFER_BLOCKING 0x0 ;  /* 0x0000000000007b1d */ /* 0x000fe60000010000 */
[----:B------:R-:W-:-:S02]  /*06a0*/  ISETP.NE.AND P0, PT, R0, R5, PT ;  /* 0x000000050000720c */ /* 0x000fc40003f05270 */
[----:B------:R-:W-:Y:S01]  /*06b0*/  IADD3 R13, PT, PT, R13, R5, -R12 ;  /* 0x000000050d0d7210 */ /* 0x000fe20007ffe80c */
[----:B------:R-:W-:-:S10]  /*06c0*/  IMAD.MOV.U32 R12, RZ, RZ, R0 ;  /* 0x000000ffff0c7224 */ /* 0x000fd400078e0000 */
[----:B------:R-:W-:Y:S05]  /*06d0*/  @P0 BRA `(.L_x_12) ;  /* 0xfffffff800880947 */ /* 0x000fea000383ffff */
[----:B--2---:R-:W-:Y:S05]  /*06e0*/  EXIT ;  /* 0x000000000000794d */ /* 0x004fea0003800000 */
        .weak           $__internal_0_$__cuda_sm20_sqrt_rn_f32_slowpath
        .type           $__internal_0_$__cuda_sm20_sqrt_rn_f32_slowpath,@function
        .size           $__internal_0_$__cuda_sm20_sqrt_rn_f32_slowpath,($__internal_1_$__cuda_sm3x_div_rn_noftz_f32_slowpath - $__internal_0_$__cuda_sm20_sqrt_rn_f32_slowpath)
$__internal_0_$__cuda_sm20_sqrt_rn_f32_slowpath:
[----:B------:R-:W-:-:S13]  /*06f0*/  LOP3.LUT P0, RZ, R8, 0x7fffffff, RZ, 0xc0, !PT ;  /* 0x7fffffff08ff7812 */ /* 0x000fda000780c0ff */
[----:B------:R-:W-:Y:S01]  /*0700*/  @!P0 IMAD.MOV.U32 R3, RZ, RZ, R8 ;  /* 0x000000ffff038224 */ /* 0x000fe200078e0008 */
[----:B------:R-:W-:Y:S06]  /*0710*/  @!P0 BRA `(.L_x_13) ;  /* 0x0000000000448947 */ /* 0x000fec0003800000 */
[----:B------:R-:W-:Y:S01]  /*0720*/  FSETP.GEU.FTZ.AND P0, PT, R8, RZ, PT ;  /* 0x000000ff0800720b */ /* 0x000fe20003f1e000 */
[----:B------:R-:W-:-:S12]  /*0730*/  IMAD.MOV.U32 R0, RZ, RZ, R8 ;  /* 0x000000ffff007224 */ /* 0x000fd800078e0008 */
[----:B------:R-:W-:Y:S01]  /*0740*/  @!P0 MOV R3, 0x7fffffff ;  /* 0x7fffffff00038802 */ /* 0x000fe20000000f00 */
[----:B------:R-:W-:Y:S06]  /*0750*/  @!P0 BRA `(.L_x_13) ;  /* 0x0000000000348947 */ /* 0x000fec0003800000 */
[----:B------:R-:W-:-:S13]  /*0760*/  FSETP.GTU.FTZ.AND P0, PT, |R0|, +INF , PT ;  /* 0x7f8000000000780b */ /* 0x000fda0003f1c200 */
[----:B------:R-:W-:Y:S01]  /*0770*/  @P0 FADD.FTZ R3, R0, 1 ;  /* 0x3f80000000030421 */ /* 0x000fe20000010000 */
[----:B------:R-:W-:Y:S06]  /*0780*/  @P0 BRA `(.L_x_13) ;  /* 0x0000000000280947 */ /* 0x000fec0003800000 */
[----:B------:R-:W-:-:S13]  /*0790*/  FSETP.NEU.FTZ.AND P0, PT, |R0|, +INF , PT ;  /* 0x7f8000000000780b */ /* 0x000fda0003f1d200 */
[----:B------:R-:W-:-:S04]  /*07a0*/  @P0 FFMA R6, R0, 1.84467440737095516160e+19, RZ ;  /* 0x5f80000000060823 */ /* 0x000fc800000000ff */
[----:B------:R-:W0:Y:S02]  /*07b0*/  @P0 MUFU.RSQ R3, R6 ;  /* 0x0000000600030308 */ /* 0x000e240000001400 */
[----:B0-----:R-:W-:Y:S01]  /*07c0*/  @P0 FMUL.FTZ R7, R6, R3 ;  /* 0x0000000306070220 */ /* 0x001fe20000410000 */
[----:B------:R-:W-:Y:S01]  /*07d0*/  @P0 FMUL.FTZ R9, R3, 0.5 ;  /* 0x3f00000003090820 */ /* 0x000fe20000410000 */
[----:B------:R-:W-:Y:S02]  /*07e0*/  @!P0 IMAD.MOV.U32 R3, RZ, RZ, R0 ;  /* 0x000000ffff038224 */ /* 0x000fe400078e0000 */
[----:B------:R-:W-:-:S04]  /*07f0*/  @P0 FADD.FTZ R8, -R7, -RZ ;  /* 0x800000ff07080221 */ /* 0x000fc80000010100 */
[----:B------:R-:W-:-:S04]  /*0800*/  @P0 FFMA R8, R7, R8, R6 ;  /* 0x0000000807080223 */ /* 0x000fc80000000006 */
[----:B------:R-:W-:-:S04]  /*0810*/  @P0 FFMA R8, R8, R9, R7 ;  /* 0x0000000908080223 */ /* 0x000fc80000000007 */
[----:B------:R-:W-:-:S07]  /*0820*/  @P0 FMUL.FTZ R3, R8, 2.3283064365386962891e-10 ;  /* 0x2f80000008030820 */ /* 0x000fce0000410000 */
.L_x_13:
[----:B------:R-:W-:Y:S02]  /*0830*/  IMAD.MOV.U32 R6, RZ, RZ, R15 ;  /* 0x000000ffff067224 */ /* 0x000fe400078e000f */
[----:B------:R-:W-:-:S04]  /*0840*/  IMAD.MOV.U32 R7, RZ, RZ, 0x0 ;  /* 0x00000000ff077424 */ /* 0x000fc800078e00ff */
[----:B------:R-:W-:Y:S05]  /*0850*/  RET.REL.NODEC R6 `(_Z16choleskyParaleloPfi) ;  /* 0xfffffff406e87950 */ /* 0x000fea0003c3ffff */
        .weak           $__internal_1_$__cuda_sm3x_div_rn_noftz_f32_slowpath
        .type           $__internal_1_$__cuda_sm3x_div_rn_noftz_f32_slowpath,@function
        .size           $__internal_1_$__cuda_sm3x_div_rn_noftz_f32_slowpath,(.L_x_46 - $__internal_1_$__cuda_sm3x_div_rn_noftz_f32_slowpath)
$__internal_1_$__cuda_sm3x_div_rn_noftz_f32_slowpath:
[--C-:B------:R-:W-:Y:S01]  /*0860*/  SHF.R.U32.HI R17, RZ, 0x17, R3.reuse ;  /* 0x00000017ff117819 */ /* 0x100fe20000011603 */
[----:B------:R-:W-:Y:S01]  /*0870*/  BSSY.RECONVERGENT B1, `(.L_x_14) ;  /* 0x0000064000017945 */ /* 0x000fe20003800200 */
[--C-:B------:R-:W-:Y:S01]  /*0880*/  SHF.R.U32.HI R18, RZ, 0x17, R0.reuse ;  /* 0x00000017ff127819 */ /* 0x100fe20000011600 */
[----:B------:R-:W-:Y:S01]  /*0890*/  IMAD.MOV.U32 R19, RZ, RZ, R0 ;  /* 0x000000ffff137224 */ /* 0x000fe200078e0000 */
[----:B------:R-:W-:Y:S01]  /*08a0*/  LOP3.LUT R17, R17, 0xff, RZ, 0xc0, !PT ;  /* 0x000000ff11117812 */ /* 0x000fe200078ec0ff */
[----:B------:R-:W-:Y:S01]  /*08b0*/  IMAD.MOV.U32 R20, RZ, RZ, R3 ;  /* 0x000000ffff147224 */ /* 0x000fe200078e0003 */
[----:B------:R-:W-:-:S03]  /*08c0*/  LOP3.LUT R22, R18, 0xff, RZ, 0xc0, !PT ;  /* 0x000000ff12167812 */ /* 0x000fc600078ec0ff */
[----:B------:R-:W-:Y:S02]  /*08d0*/  VIADD R23, R17, 0xffffffff ;  /* 0xffffffff11177836 */ /* 0x000fe40000000000 */
[----:B------:R-:W-:-:S03]  /*08e0*/  VIADD R21, R22, 0xffffffff ;  /* 0xffffffff16157836 */ /* 0x000fc60000000000 */
[----:B------:R-:W-:-:S04]  /*08f0*/  ISETP.GT.U32.AND P0, PT, R23, 0xfd, PT ;  /* 0x000000fd1700780c */ /* 0x000fc80003f04070 */
[----:B------:R-:W-:-:S13]  /*0900*/  ISETP.GT.U32.OR P0, PT, R21, 0xfd, P0 ;  /* 0x000000fd1500780c */ /* 0x000fda0000704470 */
[----:B------:R-:W-:Y:S01]  /*0910*/  @!P0 MOV R18, RZ ;  /* 0x000000ff00128202 */ /* 0x000fe20000000f00 */
[----:B------:R-:W-:Y:S06]  /*0920*/  @!P0 BRA `(.L_x_15) ;  /* 0x00000000005c8947 */ /* 0x000fec0003800000 */
[----:B------:R-:W-:Y:S02]  /*0930*/  FSETP.GTU.FTZ.AND P0, PT, |R0|, +INF , PT ;  /* 0x7f8000000000780b */ /* 0x000fe40003f1c200 */
[----:B------:R-:W-:-:S04]  /*0940*/  FSETP.GTU.FTZ.AND P1, PT, |R3|, +INF , PT ;  /* 0x7f8000000300780b */ /* 0x000fc80003f3c200 */
[----:B------:R-:W-:-:S13]  /*0950*/  PLOP3.LUT P0, PT, P0, P1, PT, 0xf8, 0x8f ;  /* 0x00000000008f781c */ /* 0x000fda0000703f70 */
[----:B------:R-:W-:Y:S05]  /*0960*/  @P0 BRA `(.L_x_16) ;  /* 0x00000004004c0947 */ /* 0x000fea0003800000 */
[----:B------:R-:W-:-:S13]  /*0970*/  LOP3.LUT P0, RZ, R20, 0x7fffffff, R19, 0xc8, !PT ;  /* 0x7fffffff14ff7812 */ /* 0x000fda000780c813 */
[----:B------:R-:W-:Y:S05]  /*0980*/  @!P0 BRA `(.L_x_17) ;  /* 0x00000004003c8947 */ /* 0x000fea0003800000 */
[C---:B------:R-:W-:Y:S02]  /*0990*/  FSETP.NEU.FTZ.AND P2, PT, |R0|.reuse, +INF , PT ;  /* 0x7f8000000000780b */ /* 0x040fe40003f5d200 */
[----:B------:R-:W-:Y:S02]  /*09a0*/  FSETP.NEU.FTZ.AND P1, PT, |R3|, +INF , PT ;  /* 0x7f8000000300780b */ /* 0x000fe40003f3d200 */
[----:B------:R-:W-:-:S11]  /*09b0*/  FSETP.NEU.FTZ.AND P0, PT, |R0|, +INF , PT ;  /* 0x7f8000000000780b */ /* 0x000fd60003f1d200 */
[----:B------:R-:W-:Y:S05]  /*09c0*/  @!P1 BRA !P2, `(.L_x_17) ;  /* 0x00000004002c9947 */ /* 0x000fea0005000000 */
[----:B------:R-:W-:-:S04]  /*09d0*/  LOP3.LUT P2, RZ, R19, 0x7fffffff, RZ, 0xc0, !PT ;  /* 0x7fffffff13ff7812 */ /* 0x000fc8000784c0ff */
[----:B------:R-:W-:-:S13]  /*09e0*/  PLOP3.LUT P1, PT, P1, P2, PT, 0x2f, 0xf2 ;  /* 0x0000000000f2781c */ /* 0x000fda0000f24577 */
[----:B------:R-:W-:Y:S05]  /*09f0*/  @P1 BRA `(.L_x_18) ;  /* 0x0000000400181947 */ /* 0x000fea0003800000 */
[----:B------:R-:W-:-:S04]  /*0a00*/  LOP3.LUT P1, RZ, R20, 0x7fffffff, RZ, 0xc0, !PT ;  /* 0x7fffffff14ff7812 */ /* 0x000fc8000782c0ff */
[----:B------:R-:W-:-:S13]  /*0a10*/  PLOP3.LUT P0, PT, P0, P1, PT, 0x2f, 0xf2 ;  /* 0x0000000000f2781c */ /* 0x000fda0000702577 */
[----:B------:R-:W-:Y:S05]  /*0a20*/  @P0 BRA `(.L_x_19) ;  /* 0x0000000400000947 */ /* 0x000fea0003800000 */
[----:B------:R-:W-:Y:S02]  /*0a30*/  ISETP.GE.AND P0, PT, R21, RZ, PT ;  /* 0x000000ff1500720c */ /* 0x000fe40003f06270 */
[----:B------:R-:W-:-:S11]  /*0a40*/  ISETP.GE.AND P1, PT, R23, RZ, PT ;  /* 0x000000ff1700720c */ /* 0x000fd60003f26270 */
[----:B------:R-:W-:Y:S02]  /*0a50*/  @P0 IMAD.MOV.U32 R18, RZ, RZ, RZ ;  /* 0x000000ffff120224 */ /* 0x000fe400078e00ff */
[----:B------:R-:W-:Y:S01]  /*0a60*/  @!P0 FFMA R19, R0, 1.84467440737095516160e+19, RZ ;  /* 0x5f80000000138823 */ /* 0x000fe200000000ff */
[----:B------:R-:W-:Y:S02]  /*0a70*/  @!P0 IMAD.MOV.U32 R18, RZ, RZ, -0x40 ;  /* 0xffffffc0ff128424 */ /* 0x000fe400078e00ff */
[----:B------:R-:W-:Y:S02]  /*0a80*/  @!P1 FFMA R20, R3, 1.84467440737095516160e+19, RZ ;  /* 0x5f80000003149823 */ /* 0x000fe400000000ff */
[----:B------:R-:W-:-:S07]  /*0a90*/  @!P1 VIADD R18, R18, 0x40 ;  /* 0x0000004012129836 */ /* 0x000fce0000000000 */
.L_x_15:
[----:B------:R-:W-:Y:S01]  /*0aa0*/  LEA R3, R17, 0xc0800000, 0x17 ;  /* 0xc080000011037811 */ /* 0x000fe200078eb8ff */
[----:B------:R-:W-:Y:S01]  /*0ab0*/  VIADD R22, R22, 0xffffff81 ;  /* 0xffffff8116167836 */ /* 0x000fe20000000000 */
[----:B------:R-:W-:Y:S03]  /*0ac0*/  BSSY.RECONVERGENT B2, `(.L_x_20) ;  /* 0x0000035000027945 */ /* 0x000fe60003800200 */
[----:B------:R-:W-:Y:S02]  /*0ad0*/  IMAD.IADD R21, R20, 0x1, -R3 ;  /* 0x0000000114157824 */ /* 0x000fe400078e0a03 */
[C---:B------:R-:W-:Y:S02]  /*0ae0*/  IMAD R0, R22.reuse, -0x800000, R19 ;  /* 0xff80000016007824 */ /* 0x040fe400078e0213 */
[----:B------:R0:W1:Y:S01]  /*0af0*/  MUFU.RCP R3, R21 ;  /* 0x0000001500037308 */ /* 0x0000620000001000 */
[----:B------:R-:W-:Y:S01]  /*0b00*/  FADD.FTZ R23, -R21, -RZ ;  /* 0x800000ff15177221 */ /* 0x000fe20000010100 */
[----:B0-----:R-:W-:-:S05]  /*0b10*/  IADD3 R21, PT, PT, R22, 0x7f, -R17 ;  /* 0x0000007f16157810 */ /* 0x001fca0007ffe811 */
[----:B------:R-:W-:Y:S02]  /*0b20*/  IMAD.IADD R21, R21, 0x1, R18 ;  /* 0x0000000115157824 */ /* 0x000fe400078e0212 */
[----:B-1----:R-:W-:-:S04]  /*0b30*/  FFMA R20, R3, R23, 1 ;  /* 0x3f80000003147423 */ /* 0x002fc80000000017 */
[----:B------:R-:W-:-:S04]  /*0b40*/  FFMA R3, R3, R20, R3 ;  /* 0x0000001403037223 */ /* 0x000fc80000000003 */
[----:B------:R-:W-:-:S04]  /*0b50*/  FFMA R20, R0, R3, RZ ;  /* 0x0000000300147223 */ /* 0x000fc800000000ff */
[----:B------:R-:W-:-:S04]  /*0b60*/  FFMA R19, R23, R20, R0 ;  /* 0x0000001417137223 */ /* 0x000fc80000000000 */
[----:B------:R-:W-:-:S04]  /*0b70*/  FFMA R20, R3, R19, R20 ;  /* 0x0000001303147223 */ /* 0x000fc80000000014 */
[----:B------:R-:W-:-:S04]  /*0b80*/  FFMA R19, R23, R20, R0 ;  /* 0x0000001417137223 */ /* 0x000fc80000000000 */
[----:B------:R-:W-:-:S05]  /*0b90*/  FFMA R0, R3, R19, R20 ;  /* 0x0000001303007223 */ /* 0x000fca0000000014 */
[----:B------:R-:W-:-:S04]  /*0ba0*/  SHF.R.U32.HI R17, RZ, 0x17, R0 ;  /* 0x00000017ff117819 */ /* 0x000fc80000011600 */
[----:B------:R-:W-:-:S05]  /*0bb0*/  LOP3.LUT R17, R17, 0xff, RZ, 0xc0, !PT ;  /* 0x000000ff11117812 */ /* 0x000fca00078ec0ff */
[----:B------:R-:W-:-:S05]  /*0bc0*/  IMAD.IADD R22, R17, 0x1, R21 ;  /* 0x0000000111167824 */ /* 0x000fca00078e0215 */
[----:B------:R-:W-:-:S04]  /*0bd0*/  IADD3 R17, PT, PT, R22, -0x1, RZ ;  /* 0xffffffff16117810 */ /* 0x000fc80007ffe0ff */
[----:B------:R-:W-:-:S13]  /*0be0*/  ISETP.GE.U32.AND P0, PT, R17, 0xfe, PT ;  /* 0x000000fe1100780c */ /* 0x000fda0003f06070 */
[----:B------:R-:W-:Y:S05]  /*0bf0*/  @!P0 BRA `(.L_x_21) ;  /* 0x0000000000808947 */ /* 0x000fea0003800000 */
[----:B------:R-:W-:-:S13]  /*0c00*/  ISETP.GT.AND P0, PT, R22, 0xfe, PT ;  /* 0x000000fe1600780c */ /* 0x000fda0003f04270 */
[----:B------:R-:W-:Y:S05]  /*0c10*/  @P0 BRA `(.L_x_22) ;  /* 0x00000000006c0947 */ /* 0x000fea0003800000 */
[----:B------:R-:W-:-:S13]  /*0c20*/  ISETP.GE.AND P0, PT, R22, 0x1, PT ;  /* 0x000000011600780c */ /* 0x000fda0003f06270 */
[----:B------:R-:W-:Y:S05]  /*0c30*/  @P0 BRA `(.L_x_23) ;  /* 0x0000000000740947 */ /* 0x000fea0003800000 */
[----:B------:R-:W-:Y:S02]  /*0c40*/  ISETP.GE.AND P0, PT, R22, -0x18, PT ;  /* 0xffffffe81600780c */ /* 0x000fe40003f06270 */
[----:B------:R-:W-:-:S11]  /*0c50*/  LOP3.LUT R0, R0, 0x80000000, RZ, 0xc0, !PT ;  /* 0x8000000000007812 */ /* 0x000fd600078ec0ff */
[----:B------:R-:W-:Y:S05]  /*0c60*/  @!P0 BRA `(.L_x_23) ;  /* 0x0000000000688947 */ /* 0x000fea0003800000 */
[-CC-:B------:R-:W-:Y:S01]  /*0c70*/  FFMA.RZ R17, R3, R19.reuse, R20.reuse ;  /* 0x0000001303117223 */ /* 0x180fe2000000c014 */
[C---:B------:R-:W-:Y:S02]  /*0c80*/  ISETP.NE.AND P2, PT, R22.reuse, RZ, PT ;  /* 0x000000ff1600720c */ /* 0x040fe40003f45270 */
[C---:B------:R-:W-:Y:S02]  /*0c90*/  ISETP.NE.AND P1, PT, R22.reuse, RZ, PT ;  /* 0x000000ff1600720c */ /* 0x040fe40003f25270 */
[----:B------:R-:W-:Y:S01]  /*0ca0*/  LOP3.LUT R18, R17, 0x7fffff, RZ, 0xc0, !PT ;  /* 0x007fffff11127812 */ /* 0x000fe200078ec0ff */
[CCC-:B------:R-:W-:Y:S01]  /*0cb0*/  FFMA.RP R17, R3.reuse, R19.reuse, R20.reuse ;  /* 0x0000001303117223 */ /* 0x1c0fe20000008014 */
[----:B------:R-:W-:Y:S01]  /*0cc0*/  FFMA.RM R20, R3, R19, R20 ;  /* 0x0000001303147223 */ /* 0x000fe20000004014 */
[----:B------:R-:W-:Y:S01]  /*0cd0*/  VIADD R3, R22, 0x20 ;  /* 0x0000002016037836 */ /* 0x000fe20000000000 */
[----:B------:R-:W-:Y:S01]  /*0ce0*/  LOP3.LUT R18, R18, 0x800000, RZ, 0xfc, !PT ;  /* 0x0080000012127812 */ /* 0x000fe200078efcff */
[----:B------:R-:W-:-:S02]  /*0cf0*/  IMAD.MOV R19, RZ, RZ, -R22 ;  /* 0x000000ffff137224 */ /* 0x000fc400078e0a16 */
[----:B------:R-:W-:Y:S02]  /*0d00*/  FSETP.NEU.FTZ.AND P0, PT, R17, R20, PT ;  /* 0x000000141100720b */ /* 0x000fe40003f1d000 */
[----:B------:R-:W-:Y:S02]  /*0d10*/  SHF.L.U32 R3, R18, R3, RZ ;  /* 0x0000000312037219 */ /* 0x000fe400000006ff */
[----:B------:R-:W-:Y:S02]  /*0d20*/  SEL R17, R19, RZ, P2 ;  /* 0x000000ff13117207 */ /* 0x000fe40001000000 */
[----:B------:R-:W-:Y:S02]  /*0d30*/  ISETP.NE.AND P1, PT, R3, RZ, P1 ;  /* 0x000000ff0300720c */ /* 0x000fe40000f25270 */
[----:B------:R-:W-:Y:S02]  /*0d40*/  SHF.R.U32.HI R17, RZ, R17, R18 ;  /* 0x00000011ff117219 */ /* 0x000fe40000011612 */
[----:B------:R-:W-:-:S02]  /*0d50*/  PLOP3.LUT P0, PT, P0, P1, PT, 0xf8, 0x8f ;  /* 0x00000000008f781c */ /* 0x000fc40000703f70 */
[----:B------:R-:W-:Y:S02]  /*0d60*/  SHF.R.U32.HI R18, RZ, 0x1, R17 ;  /* 0x00000001ff127819 */ /* 0x000fe40000011611 */
[----:B------:R-:W-:-:S04]  /*0d70*/  SEL R3, RZ, 0x1, !P0 ;  /* 0x00000001ff037807 */ /* 0x000fc80004000000 */
[----:B------:R-:W-:-:S04]  /*0d80*/  LOP3.LUT R20, R3, 0x1, R18, 0xf8, !PT ;  /* 0x0000000103147812 */ /* 0x000fc800078ef812 */
[----:B------:R-:W-:-:S05]  /*0d90*/  LOP3.LUT R17, R20, R17, RZ, 0xc0, !PT ;  /* 0x0000001114117212 */ /* 0x000fca00078ec0ff */
[----:B------:R-:W-:-:S05]  /*0da0*/  IMAD.IADD R17, R18, 0x1, R17 ;  /* 0x0000000112117824 */ /* 0x000fca00078e0211 */
[----:B------:R-:W-:Y:S01]  /*0db0*/  LOP3.LUT R0, R17, R0, RZ, 0xfc, !PT ;  /* 0x0000000011007212 */ /* 0x000fe200078efcff */
[----:B------:R-:W-:Y:S06]  /*0dc0*/  BRA `(.L_x_23) ;  /* 0x0000000000107947 */ /* 0x000fec0003800000 */
.L_x_22:
[----:B------:R-:W-:-:S04]  /*0dd0*/  LOP3.LUT R0, R0, 0x80000000, RZ, 0xc0, !PT ;  /* 0x8000000000007812 */ /* 0x000fc800078ec0ff */
[----:B------:R-:W-:Y:S01]  /*0de0*/  LOP3.LUT R0, R0, 0x7f800000, RZ, 0xfc, !PT ;  /* 0x7f80000000007812 */ /* 0x000fe200078efcff */
[----:B------:R-:W-:Y:S06]  /*0df0*/  BRA `(.L_x_23) ;  /* 0x0000000000047947 */ /* 0x000fec0003800000 */
.L_x_21:
[----:B------:R-:W-:-:S07]  /*0e00*/  IMAD R0, R21, 0x800000, R0 ;  /* 0x0080000015007824 */ /* 0x000fce00078e0200 */
.L_x_23:
[----:B------:R-:W-:Y:S05]  /*0e10*/  BSYNC.RECONVERGENT B2 ;  /* 0x0000000000027941 */ /* 0x000fea0003800200 */
.L_x_20:
[----:B------:R-:W-:Y:S05]  /*0e20*/  BRA `(.L_x_24) ;  /* 0x0000000000207947 */ /* 0x000fea0003800000 */
.L_x_19:
[----:B------:R-:W-:-:S04]  /*0e30*/  LOP3.LUT R0, R20, 0x80000000, R19, 0x48, !PT ;  /* 0x8000000014007812 */ /* 0x000fc800078e4813 */
[----:B------:R-:W-:Y:S01]  /*0e40*/  LOP3.LUT R0, R0, 0x7f800000, RZ, 0xfc, !PT ;  /* 0x7f80000000007812 */ /* 0x000fe200078efcff */
[----:B------:R-:W-:Y:S06]  /*0e50*/  BRA `(.L_x_24) ;  /* 0x0000000000147947 */ /* 0x000fec0003800000 */
.L_x_18:
[----:B------:R-:W-:Y:S01]  /*0e60*/  LOP3.LUT R0, R20, 0x80000000, R19, 0x48, !PT ;  /* 0x8000000014007812 */ /* 0x000fe200078e4813 */
[----:B------:R-:W-:Y:S06]  /*0e70*/  BRA `(.L_x_24) ;  /* 0x00000000000c7947 */ /* 0x000fec0003800000 */
.L_x_17:
[----:B------:R-:W0:Y:S01]  /*0e80*/  MUFU.RSQ R0, -QNAN ;  /* 0xffc0000000007908 */ /* 0x000e220000001400 */
[----:B------:R-:W-:Y:S05]  /*0e90*/  BRA `(.L_x_24) ;  /* 0x0000000000047947 */ /* 0x000fea0003800000 */
.L_x_16:
[----:B------:R-:W-:-:S07]  /*0ea0*/  FADD.FTZ R0, R0, R3 ;  /* 0x0000000300007221 */ /* 0x000fce0000010000 */
.L_x_24:
[----:B------:R-:W-:Y:S05]  /*0eb0*/  BSYNC.RECONVERGENT B1 ;  /* 0x0000000000017941 */ /* 0x000fea0003800200 */
.L_x_14:
[----:B------:R-:W-:-:S04]  /*0ec0*/  IMAD.MOV.U32 R17, RZ, RZ, 0x0 ;  /* 0x00000000ff117424 */ /* 0x000fc800078e00ff */
[----:B0-----:R-:W-:Y:S05]  /*0ed0*/  RET.REL.NODEC R16 `(_Z16choleskyParaleloPfi) ;  /* 0xfffffff010487950 */ /* 0x001fea0003c3ffff */
.L_x_25:
[----:B------:R-:W-:-:S00]  /*0ee0*/  BRA `(.L_x_25) ;  /* 0xfffffffc00fc7947 */ /* 0x000fc0000383ffff */
[----:B------:R-:W-:-:S00]  /*0ef0*/  NOP ;  /* 0x0000000000007918 */ /* 0x000fc00000000000 */
        /* <DEDUP_REMOVED lines=8> */
.L_x_46:


//--------------------- .text._Z7indicesv         --------------------------
	.section	.text._Z7indicesv,"ax",@progbits
	.align	128
        .global         _Z7indicesv
        .type           _Z7indicesv,@function
        .size           _Z7indicesv,(.L_x_47 - _Z7indicesv)
        .other          _Z7indicesv,@"STO_CUDA_ENTRY STV_DEFAULT"
_Z7indicesv:
.text._Z7indicesv:
[----:B------:R-:W0:Y:S01]  /*0000*/  LDC R1, c[0x0][0x37c] ;  /* 0x0000df00ff017b82 */ /* 0x000e220000000800 */
[----:B------:R-:W1:Y:S01]  /*0010*/  S2R R9, SR_TID.X ;  /* 0x0000000000097919 */ /* 0x000e620000002100 */
[----:B------:R-:W2:Y:S06]  /*0020*/  LDCU UR5, c[0x0][0x2fc] ;  /* 0x00005f80ff0577ac */ /* 0x000eac0008000800 */
[----:B------:R-:W1:Y:S01]  /*0030*/  LDC R11, c[0x0][0x360] ;  /* 0x0000d800ff0b7b82 */ /* 0x000e620000000800 */
[----:B------:R-:W-:Y:S01]  /*0040*/  IMAD.MOV.U32 R6, RZ, RZ, 0x0 ;  /* 0x00000000ff067424 */ /* 0x000fe200078e00ff */
[----:B------:R-:W1:Y:S01]  /*0050*/  S2R R10, SR_CTAID.X ;  /* 0x00000000000a7919 */ /* 0x000e620000002500 */
[----:B------:R-:W-:Y:S01]  /*0060*/  MOV R7, 0x3fd80000 ;  /* 0x3fd8000000077802 */ /* 0x000fe20000000f00 */
[----:B------:R-:W3:Y:S01]  /*0070*/  LDCU UR4, c[0x0][0x2f8] ;  /* 0x00005f00ff0477ac */ /* 0x000ee20008000800 */
[----:B0-----:R-:W-:Y:S01]  /*0080*/  VIADD R1, R1, 0xffffffe0 ;  /* 0xffffffe001017836 */ /* 0x001fe20000000000 */
[----:B------:R-:W-:Y:S02]  /*0090*/  BSSY.RECONVERGENT B0, `(.L_x_26) ;  /* 0x0000018000007945 */ /* 0x000fe40003800200 */
[----:B------:R-:W0:Y:S01]  /*00a0*/  LDC R8, c[0x0][0x364] ;  /* 0x0000d900ff087b82 */ /* 0x000e220000000800 */
[----:B-1----:R-:W-:-:S04]  /*00b0*/  IMAD R0, R10, R11, R9 ;  /* 0x0000000b0a007224 */ /* 0x002fc800078e0209 */
[----:B------:R-:W1:Y:S08]  /*00c0*/  I2F.F64 R4, R0 ;  /* 0x0000000000047312 */ /* 0x000e700000201c00 */
[----:B-1----:R-:W1:Y:S01]  /*00d0*/  MUFU.RSQ64H R13, R5 ;  /* 0x00000005000d7308 */ /* 0x002e620000001c00 */
[----:B------:R-:W-:-:S05]  /*00e0*/  VIADD R12, R5, 0xfcb00000 ;  /* 0xfcb00000050c7836 */ /* 0x000fca0000000000 */
[----:B------:R-:W-:Y:S01]  /*00f0*/  ISETP.GE.U32.AND P0, PT, R12, 0x7ca00000, PT ;  /* 0x7ca000000c00780c */ /* 0x000fe20003f06070 */
[----:B-1----:R-:W-:-:S08]  /*0100*/  DMUL R2, R12, R12 ;  /* 0x0000000c0c027228 */ /* 0x002fd00000000000 */
[----:B------:R-:W-:-:S08]  /*0110*/  DFMA R2, R4, -R2, 1 ;  /* 0x3ff000000402742b */ /* 0x000fd00000000802 */
[----:B------:R-:W-:Y:S02]  /*0120*/  DFMA R6, R2, R6, 0.5 ;  /* 0x3fe000000206742b */ /* 0x000fe40000000006 */
[----:B------:R-:W-:-:S08]  /*0130*/  DMUL R2, R12, R2 ;  /* 0x000000020c027228 */ /* 0x000fd00000000000 */
[----:B------:R-:W-:Y:S01]  /*0140*/  DFMA R18, R6, R2, R12 ;  /* 0x000000020612722b */ /* 0x000fe2000000000c */
[----:B---3--:R-:W-:-:S04]  /*0150*/  IADD3 R6, P1, PT, R1, UR4, RZ ;  /* 0x0000000401067c10 */ /* 0x008fc8000ff3e0ff */
[----:B--2---:R-:W-:-:S03]  /*0160*/  IADD3.X R7, PT, PT, RZ, UR5, RZ, P1, !PT ;  /* 0x00000005ff077c10 */ /* 0x004fc60008ffe4ff */
[----:B------:R-:W-:Y:S02]  /*0170*/  DMUL R14, R4, R18 ;  /* 0x00000012040e7228 */ /* 0x000fe40000000000 */
[----:B------:R-:W-:Y:S02]  /*0180*/  VIADD R21, R19, 0xfff00000 ;  /* 0xfff0000013157836 */ /* 0x000fe40000000000 */
[----:B------:R-:W-:-:S04]  /*0190*/  IMAD.MOV.U32 R20, RZ, RZ, R18 ;  /* 0x000000ffff147224 */ /* 0x000fc800078e0012 */
[----:B------:R-:W-:-:S08]  /*01a0*/  DFMA R16, R14, -R14, R4 ;  /* 0x8000000e0e10722b */ /* 0x000fd00000000004 */
[----:B------:R-:W-:Y:S01]  /*01b0*/  DFMA R2, R16, R20, R14 ;  /* 0x000000141002722b */ /* 0x000fe2000000000e */
[----:B0-----:R-:W-:Y:S10]  /*01c0*/  @!P0 BRA `(.L_x_27) ;  /* 0x0000000000108947 */ /* 0x001ff40003800000 */
[----:B------:R-:W-:-:S07]  /*01d0*/  MOV R2, 0x1f0 ;  /* 0x000001f000027802 */ /* 0x000fce0000000f00 */
[----:B------:R-:W-:Y:S05]  /*01e0*/  CALL.REL.NOINC `($__internal_2_$__cuda_sm20_dsqrt_rn_f64_mediumpath_v1) ;  /* 0x0000000000407944 */ /* 0x000fea0003c00000 */
[----:B------:R-:W-:Y:S02]  /*01f0*/  IMAD.MOV.U32 R2, RZ, RZ, R12 ;  /* 0x000000ffff027224 */ /* 0x000fe400078e000c */
[----:B------:R-:W-:-:S07]  /*0200*/  IMAD.MOV.U32 R3, RZ, RZ, R13 ;  /* 0x000000ffff037224 */ /* 0x000fce00078e000d */
.L_x_27:
[----:B------:R-:W-:Y:S05]  /*0210*/  BSYNC.RECONVERGENT B0 ;  /* 0x0000000000007941 */ /* 0x000fea0003800200 */
.L_x_26:
[----:B------:R-:W-:Y:S01]  /*0220*/  MOV R12, 0x8 ;  /* 0x00000008000c7802 */ /* 0x000fe20000000f00 */
[----:B------:R0:W-:Y:S01]  /*0230*/  STL.128 [R1], R8 ;  /* 0x0000000801007387 */ /* 0x0001e20000100c00 */
[----:B------:R-:W1:Y:S03]  /*0240*/  LDCU.64 UR4, c[0x4][URZ] ;  /* 0x01000000ff0477ac */ /* 0x000e660008000a00 */
[----:B------:R0:W-:Y:S01]  /*0250*/  STL.64 [R1+0x18], R2 ;  /* 0x0000180201007387 */ /* 0x0001e20000100a00 */
[----:B------:R-:W2:Y:S03]  /*0260*/  LDC.64 R12, c[0x4][R12] ;  /* 0x010000000c0c7b82 */ /* 0x000ea60000000a00 */
[----:B------:R0:W-:Y:S01]  /*0270*/  STL [R1+0x10], R0 ;  /* 0x0000100001007387 */ /* 0x0001e20000100800 */
[----:B-1----:R-:W-:Y:S01]  /*0280*/  MOV R4, UR4 ;  /* 0x0000000400047c02 */ /* 0x002fe20008000f00 */
[----:B0-----:R-:W-:-:S07]  /*0290*/  IMAD.U32 R5, RZ, RZ, UR5 ;  /* 0x00000005ff057e24 */ /* 0x001fce000f8e00ff */
[----:B------:R-:W-:-:S07]  /*02a0*/  LEPC R20, `(.L_x_28) ;  /* 0x000000001014794e */ /* 0x000fce0000000000 */
[----:B--2---:R-:W-:Y:S05]  /*02b0*/  CALL.ABS.NOINC R12 ;  /* 0x000000000c007343 */ /* 0x004fea0003c00000 */
.L_x_28:
[----:B------:R-:W-:Y:S05]  /*02c0*/  WARPSYNC.ALL ;  /* 0x0000000000007948 */ /* 0x000fea0003800000 */
[----:B------:R-:W-:Y:S06]  /*02d0*/  BAR.SYNC.DEFER_BLOCKING 0x0 ;  /* 0x0000000000007b1d */ /* 0x000fec0000010000 */
[----:B------:R-:W-:Y:S05]  /*02e0*/  EXIT ;  /* 0x000000000000794d */ /* 0x000fea0003800000 */
        .weak           $__internal_2_$__cuda_sm20_dsqrt_rn_f64_mediumpath_v1
        .type           $__internal_2_$__cuda_sm20_dsqrt_rn_f64_mediumpath_v1,@function
        .size           $__internal_2_$__cuda_sm20_dsqrt_rn_f64_mediumpath_v1,(.L_x_47 - $__internal_2_$__cuda_sm20_dsqrt_rn_f64_mediumpath_v1)
$__internal_2_$__cuda_sm20_dsqrt_rn_f64_mediumpath_v1:
[----:B------:R-:W-:Y:S01]  /*02f0*/  ISETP.GE.U32.AND P0, PT, R12, -0x3400000, PT ;  /* 0xfcc000000c00780c */ /* 0x000fe20003f06070 */
[----:B------:R-:W-:Y:S01]  /*0300*/  BSSY.RECONVERGENT B1, `(.L_x_29) ;  /* 0x0000024000017945 */ /* 0x000fe20003800200 */
[----:B------:R-:W-:-:S11]  /*0310*/  IMAD.MOV.U32 R19, RZ, RZ, R21 ;  /* 0x000000ffff137224 */ /* 0x000fd600078e0015 */
[----:B------:R-:W-:Y:S05]  /*0320*/  @!P0 BRA `(.L_x_30) ;  /* 0x0000000000208947 */ /* 0x000fea0003800000 */
[----:B------:R-:W-:-:S10]  /*0330*/  DFMA.RM R14, R16, R18, R14 ;  /* 0x00000012100e722b */ /* 0x000fd4000000400e */
[----:B------:R-:W-:-:S04]  /*0340*/  IADD3 R12, P0, PT, R14, 0x1, RZ ;  /* 0x000000010e0c7810 */ /* 0x000fc80007f1e0ff */
[----:B------:R-:W-:-:S06]  /*0350*/  IADD3.X R13, PT, PT, RZ, R15, RZ, P0, !PT ;  /* 0x0000000fff0d7210 */ /* 0x000fcc00007fe4ff */
[----:B------:R-:W-:-:S08]  /*0360*/  DFMA.RP R4, -R14, R12, R4 ;  /* 0x0000000c0e04722b */ /* 0x000fd00000008104 */
[----:B------:R-:W-:-:S06]  /*0370*/  DSETP.GT.AND P0, PT, R4, RZ, PT ;  /* 0x000000ff0400722a */ /* 0x000fcc0003f04000 */
[----:B------:R-:W-:Y:S02]  /*0380*/  FSEL R12, R12, R14, P0 ;  /* 0x0000000e0c0c7208 */ /* 0x000fe40000000000 */
[----:B------:R-:W-:Y:S01]  /*0390*/  FSEL R13, R13, R15, P0 ;  /* 0x0000000f0d0d7208 */ /* 0x000fe20000000000 */
[----:B------:R-:W-:Y:S06]  /*03a0*/  BRA `(.L_x_31) ;  /* 0x0000000000647947 */ /* 0x000fec0003800000 */
.L_x_30:
[----:B------:R-:W-:-:S14]  /*03b0*/  DSETP.NE.AND P0, PT, R4, RZ, PT ;  /* 0x000000ff0400722a */ /* 0x000fdc0003f05000 */
[----:B------:R-:W-:Y:S05]  /*03c0*/  @!P0 BRA `(.L_x_32) ;  /* 0x0000000000588947 */ /* 0x000fea0003800000 */
[----:B------:R-:W-:-:S13]  /*03d0*/  ISETP.GE.AND P0, PT, R5, RZ, PT ;  /* 0x000000ff0500720c */ /* 0x000fda0003f06270 */
[----:B------:R-:W-:Y:S02]  /*03e0*/  @!P0 IMAD.MOV.U32 R12, RZ, RZ, 0x0 ;  /* 0x00000000ff0c8424 */ /* 0x000fe400078e00ff */
[----:B------:R-:W-:Y:S01]  /*03f0*/  @!P0 IMAD.MOV.U32 R13, RZ, RZ, -0x80000 ;  /* 0xfff80000ff0d8424 */ /* 0x000fe200078e00ff */
[----:B------:R-:W-:Y:S06]  /*0400*/  @!P0 BRA `(.L_x_31) ;  /* 0x00000000004c8947 */ /* 0x000fec0003800000 */
[----:B------:R-:W-:-:S13]  /*0410*/  ISETP.GT.AND P0, PT, R5, 0x7fefffff, PT ;  /* 0x7fefffff0500780c */ /* 0x000fda0003f04270 */
[----:B------:R-:W-:Y:S05]  /*0420*/  @P0 BRA `(.L_x_32) ;  /* 0x0000000000400947 */ /* 0x000fea0003800000 */
[----:B------:R-:W-:Y:S01]  /*0430*/  DMUL R4, R4, 8.11296384146066816958e+31 ;  /* 0x4690000004047828 */ /* 0x000fe20000000000 */
[----:B------:R-:W-:Y:S01]  /*0440*/  MOV R12, RZ ;  /* 0x000000ff000c7202 */ /* 0x000fe20000000f00 */
[----:B------:R-:W-:Y:S02]  /*0450*/  IMAD.MOV.U32 R16, RZ, RZ, 0x0 ;  /* 0x00000000ff107424 */ /* 0x000fe400078e00ff */
[----:B------:R-:W-:Y:S02]  /*0460*/  IMAD.MOV.U32 R17, RZ, RZ, 0x3fd80000 ;  /* 0x3fd80000ff117424 */ /* 0x000fe400078e00ff */
[----:B------:R-:W0:Y:S02]  /*0470*/  MUFU.RSQ64H R13, R5 ;  /* 0x00000005000d7308 */ /* 0x000e240000001c00 */
[----:B0-----:R-:W-:-:S08]  /*0480*/  DMUL R14, R12, R12 ;  /* 0x0000000c0c0e7228 */ /* 0x001fd00000000000 */
[----:B------:R-:W-:-:S08]  /*0490*/  DFMA R14, R4, -R14, 1 ;  /* 0x3ff00000040e742b */ /* 0x000fd0000000080e */
[----:B------:R-:W-:Y:S02]  /*04a0*/  DFMA R16, R14, R16, 0.5 ;  /* 0x3fe000000e10742b */ /* 0x000fe40000000010 */
[----:B------:R-:W-:-:S08]  /*04b0*/  DMUL R14, R12, R14 ;  /* 0x0000000e0c0e7228 */ /* 0x000fd00000000000 */
[----:B------:R-:W-:-:S08]  /*04c0*/  DFMA R14, R16, R14, R12 ;  /* 0x0000000e100e722b */ /* 0x000fd0000000000c */
[----:B------:R-:W-:Y:S02]  /*04d0*/  DMUL R12, R4, R14 ;  /* 0x0000000e040c7228 */ /* 0x000fe40000000000 */
[----:B------:R-:W-:-:S06]  /*04e0*/  IADD3 R15, PT, PT, R15, -0x100000, RZ ;  /* 0xfff000000f0f7810 */ /* 0x000fcc0007ffe0ff */
[----:B------:R-:W-:-:S08]  /*04f0*/  DFMA R16, R12, -R12, R4 ;  /* 0x8000000c0c10722b */ /* 0x000fd00000000004 */
[----:B------:R-:W-:-:S10]  /*0500*/  DFMA R12, R14, R16, R12 ;  /* 0x000000100e0c722b */ /* 0x000fd4000000000c */
[----:B------:R-:W-:Y:S01]  /*0510*/  VIADD R13, R13, 0xfcb00000 ;  /* 0xfcb000000d0d7836 */ /* 0x000fe20000000000 */
[----:B------:R-:W-:Y:S06]  /*0520*/  BRA `(.L_x_31) ;  /* 0x0000000000047947 */ /* 0x000fec0003800000 */
.L_x_32:
[----:B------:R-:W-:-:S11]  /*0530*/  DADD R12, R4, R4 ;  /* 0x00000000040c7229 */ /* 0x000fd60000000004 */
.L_x_31:
[----:B------:R-:W-:Y:S05]  /*0540*/  BSYNC.RECONVERGENT B1 ;  /* 0x0000000000017941 */ /* 0x000fea0003800200 */
.L_x_29:
[----:B------:R-:W-:-:S04]  /*0550*/  MOV R3, 0x0 ;  /* 0x0000000000037802 */ /* 0x000fc80000000f00 */
[----:B------:R-:W-:Y:S05]  /*0560*/  RET.REL.NODEC R2 `(_Z7indicesv) ;  /* 0xfffffff802a47950 */ /* 0x000fea0003c3ffff */
.L_x_33:
        /* <DEDUP_REMOVED lines=9> */
.L_x_47:


//--------------------- .text._Z10multMatrizPfS_S_i --------------------------
	.section	.text._Z10multMatrizPfS_S_i,"ax",@progbits
	.align	128
        .global         _Z10multMatrizPfS_S_i
        .type           _Z10multMatrizPfS_S_i,@function
        .size           _Z10multMatrizPfS_S_i,(.L_x_50 - _Z10multMatrizPfS_S_i)
        .other          _Z10multMatrizPfS_S_i,@"STO_CUDA_ENTRY STV_DEFAULT"
_Z10multMatrizPfS_S_i:
.text._Z10multMatrizPfS_S_i:
[----:B------:R-:W-:Y:S01]  /*0000*/  LDC R1, c[0x0][0x37c] ;  /* 0x0000df00ff017b82 */ /* 0x000fe20000000800 */
[----:B------:R-:W0:Y:S01]  /*0010*/  S2R R2, SR_TID.X ;  /* 0x0000000000027919 */ /* 0x000e220000002100 */
[----:B------:R-:W1:Y:S06]  /*0020*/  LDCU UR4, c[0x0][0x360] ;  /* 0x00006c00ff0477ac */ /* 0x000e6c0008000800 */
[----:B------:R-:W0:Y:S01]  /*0030*/  S2UR UR5, SR_CTAID.X ;  /* 0x00000000000579c3 */ /* 0x000e220000002500 */
[----:B------:R-:W2:Y:S01]  /*0040*/  S2R R0, SR_TID.Y ;  /* 0x0000000000007919 */ /* 0x000ea20000002200 */
[----:B------:R-:W3:Y:S06]  /*0050*/  LDCU UR8, c[0x0][0x398] ;  /* 0x00007300ff0877ac */ /* 0x000eec0008000800 */
[----:B------:R-:W0:Y:S01]  /*0060*/  LDC R3, c[0x0][0x360] ;  /* 0x0000d800ff037b82 */ /* 0x000e220000000800 */
[----:B------:R-:W4:Y:S07]  /*0070*/  LDCU UR6, c[0x0][0x364] ;  /* 0x00006c80ff0677ac */ /* 0x000f2e0008000800 */
[----:B------:R-:W2:Y:S08]  /*0080*/  S2UR UR7, SR_CTAID.Y ;  /* 0x00000000000779c3 */ /* 0x000eb00000002600 */
[----:B------:R-:W2:Y:S01]  /*0090*/  LDC R5, c[0x0][0x364] ;  /* 0x0000d900ff057b82 */ /* 0x000ea20000000800 */
[----:B0-----:R-:W-:-:S05]  /*00a0*/  IMAD R2, R3, UR5, R2 ;  /* 0x0000000503027c24 */ /* 0x001fca000f8e0202 */
[----:B---3--:R-:W-:Y:S01]  /*00b0*/  ISETP.GE.AND P0, PT, R2, UR8, PT ;  /* 0x0000000802007c0c */ /* 0x008fe2000bf06270 */
[----:B--2---:R-:W-:-:S12]  /*00c0*/  IMAD R0, R5, UR7, R0 ;  /* 0x0000000705007c24 */ /* 0x004fd8000f8e0200 */
[----:B-1--4-:R-:W-:Y:S05]  /*00d0*/  @P0 EXIT ;  /* 0x000000000000094d */ /* 0x012fea0003800000 */
[----:B------:R-:W0:Y:S01]  /*00e0*/  LDCU UR5, c[0x0][0x370] ;  /* 0x00006e00ff0577ac */ /* 0x000e220008000800 */
[----:B------:R-:W-:Y:S01]  /*00f0*/  UISETP.NE.AND UP0, UPT, UR8, URZ, UPT ;  /* 0x000000ff0800728c */ /* 0x000fe2000bf05270 */
[----:B------:R-:W1:Y:S01]  /*0100*/  LDCU.64 UR12, c[0x0][0x358] ;  /* 0x00006b00ff0c77ac */ /* 0x000e620008000a00 */
[----:B0-----:R-:W-:-:S07]  /*0110*/  UIMAD UR4, UR4, UR5, URZ ;  /* 0x00000005040472a4 */ /* 0x001fce000f8e02ff */
[----:B------:R-:W-:Y:S05]  /*0120*/  BRA.U UP0, `(.L_x_34) ;  /* 0x0000000100207547 */ /* 0x000fea000b800000 */
[----:B------:R-:W-:-:S13]  /*0130*/  ISETP.GE.AND P0, PT, R0, UR8, PT ;  /* 0x0000000800007c0c */ /* 0x000fda000bf06270 */
[----:B------:R-:W0:Y:S02]  /*0140*/  @!P0 LDC.64 R6, c[0x0][0x390] ;  /* 0x0000e400ff068b82 */ /* 0x000e240000000a00 */
.L_x_35:
[C---:B0-----:R-:W-:Y:S01]  /*0150*/  @!P0 IMAD.WIDE R4, R2.reuse, 0x4, R6 ;  /* 0x0000000402048825 */ /* 0x041fe200078e0206 */
[----:B------:R-:W-:-:S04]  /*0160*/  IADD3 R2, PT, PT, R2, UR4, RZ ;  /* 0x0000000402027c10 */ /* 0x000fc8000fffe0ff */
[----:B-1----:R2:W-:Y:S01]  /*0170*/  @!P0 STG.E desc[UR12][R4.64], RZ ;  /* 0x000000ff04008986 */ /* 0x0025e2000c10190c */
[----:B------:R-:W-:-:S13]  /*0180*/  ISETP.GE.AND P1, PT, R2, RZ, PT ;  /* 0x000000ff0200720c */ /* 0x000fda0003f26270 */
[----:B--2---:R-:W-:Y:S05]  /*0190*/  @!P1 BRA `(.L_x_35) ;  /* 0xfffffffc00ec9947 */ /* 0x004fea000383ffff */
[----:B------:R-:W-:Y:S05]  /*01a0*/  EXIT ;  /* 0x000000000000794d */ /* 0x000fea0003800000 */
.L_x_34:
[----:B------:R-:W0:Y:S01]  /*01b0*/  LDCU UR7, c[0x0][0x374] ;  /* 0x00006e80ff0777ac */ /* 0x000e220008000800 */
[----:B------:R-:W-:Y:S01]  /*01c0*/  HFMA2 R31, -RZ, RZ, 0, 0 ;  /* 0x00000000ff1f7431 */ /* 0x000fe200000001ff */
[----:B------:R-:W-:Y:S02]  /*01d0*/  ULOP3.LUT UR9, UR8, 0x7, URZ, 0xc0, !UPT ;  /* 0x0000000708097892 */ /* 0x000fe4000f8ec0ff */
[----:B------:R-:W-:Y:S02]  /*01e0*/  ULOP3.LUT UR10, UR8, 0x3, URZ, 0xc0, !UPT ;  /* 0x00000003080a7892 */ /* 0x000fe4000f8ec0ff */
[----:B------:R-:W-:Y:S02]  /*01f0*/  ULOP3.LUT UR5, UR8, 0xfffffff8, URZ, 0xc0, !UPT ;  /* 0xfffffff808057892 */ /* 0x000fe4000f8ec0ff */
[----:B------:R-:W-:-:S04]  /*0200*/  UIADD3 UR8, UPT, UPT, UR9, -0x1, URZ ;  /* 0xffffffff09087890 */ /* 0x000fc8000fffe0ff */
[----:B------:R-:W-:Y:S02]  /*0210*/  UISETP.GE.U32.AND UP0, UPT, UR8, 0x3, UPT ;  /* 0x000000030800788c */ /* 0x000fe4000bf06070 */
[----:B0-----:R-:W-:Y:S02]  /*0220*/  UIMAD UR6, UR6, UR7, URZ ;  /* 0x00000007060672a4 */ /* 0x001fe4000f8e02ff */
[----:B------:R-:W-:-:S12]  /*0230*/  UIADD3 UR7, UPT, UPT, -UR5, URZ, URZ ;  /* 0x000000ff05077290 */ /* 0x000fd8000fffe1ff */
.L_x_43:
[----:B0-----:R-:W0:Y:S01]  /*0240*/  LDCU UR8, c[0x0][0x398] ;  /* 0x00007300ff0877ac */ /* 0x001e220008000800 */
[----:B------:R-:W-:Y:S01]  /*0250*/  BSSY.RECONVERGENT B0, `(.L_x_36) ;  /* 0x00000a5000007945 */ /* 0x000fe20003800200 */
[----:B0-----:R-:W-:-:S04]  /*0260*/  MOV R5, UR8 ;  /* 0x0000000800057c02 */ /* 0x001fc80008000f00 */
[----:B------:R-:W-:-:S13]  /*0270*/  ISETP.GE.AND P0, PT, R0, R5, PT ;  /* 0x000000050000720c */ /* 0x000fda0003f06270 */
[----:B------:R-:W-:Y:S05]  /*0280*/  @P0 BRA `(.L_x_37) ;  /* 0x0000000800840947 */ /* 0x000fea0003800000 */
[----:B------:R-:W-:Y:S01]  /*0290*/  IADD3 R4, PT, PT, R2, R5, RZ ;  /* 0x0000000502047210 */ /* 0x000fe20007ffe0ff */
[C-C-:B------:R-:W-:Y:S01]  /*02a0*/  IMAD R7, R5.reuse, 0x3, R2.reuse ;  /* 0x0000000305077824 */ /* 0x140fe200078e0202 */
[CC--:B------:R-:W-:Y:S01]  /*02b0*/  LEA R6, R5.reuse, R2.reuse, 0x1 ;  /* 0x0000000205067211 */ /* 0x0c0fe200078e08ff */
[C-C-:B------:R-:W-:Y:S01]  /*02c0*/  IMAD R9, R5.reuse, 0x5, R2.reuse ;  /* 0x0000000505097824 */ /* 0x140fe200078e0202 */
[C---:B------:R-:W-:Y:S01]  /*02d0*/  LEA R8, R5.reuse, R2, 0x2 ;  /* 0x0000000205087211 */ /* 0x040fe200078e10ff */
[C-C-:B------:R-:W-:Y:S01]  /*02e0*/  IMAD R10, R5.reuse, 0x6, R2.reuse ;  /* 0x00000006050a7824 */ /* 0x140fe200078e0202 */
[----:B------:R-:W-:Y:S01]  /*02f0*/  MOV R12, R0 ;  /* 0x00000000000c7202 */ /* 0x000fe20000000f00 */
[----:B------:R-:W-:-:S07]  /*0300*/  IMAD R11, R5, 0x7, R2 ;  /* 0x00000007050b7824 */ /* 0x000fce00078e0202 */
.L_x_42:
[----:B0-----:R-:W0:Y:S01]  /*0310*/  LDCU UR8, c[0x0][0x398] ;  /* 0x00007300ff0877ac */ /* 0x001e220008000800 */
[----:B------:R-:W-:Y:S01]  /*0320*/  MOV R14, R12 ;  /* 0x0000000c000e7202 */ /* 0x000fe20000000f00 */
[----:B------:R-:W-:Y:S01]  /*0330*/  HFMA2 R3, -RZ, RZ, 0, 0 ;  /* 0x00000000ff037431 */ /* 0x000fe200000001ff */
[----:B------:R-:W-:Y:S02]  /*0340*/  IADD3 R12, PT, PT, R12, UR6, RZ ;  /* 0x000000060c0c7c10 */ /* 0x000fe4000fffe0ff */
[----:B0-----:R-:W-:-:S04]  /*0350*/  MOV R5, UR8 ;  /* 0x0000000800057c02 */ /* 0x001fc80008000f00 */
[----:B------:R-:W-:Y:S02]  /*0360*/  ISETP.GE.U32.AND P1, PT, R5, 0x8, PT ;  /* 0x000000080500780c */ /* 0x000fe40003f26070 */
[----:B------:R-:W-:-:S11]  /*0370*/  ISETP.GE.AND P0, PT, R12, R5, PT ;  /* 0x000000050c00720c */ /* 0x000fd60003f06270 */
[----:B------:R-:W-:Y:S05]  /*0380*/  @!P1 BRA `(.L_x_38) ;  /* 0x0000000400209947 */ /* 0x000fea0003800000 */
[----:B------:R-:W-:Y:S01]  /*0390*/  IMAD R13, R14, R5, 0x3 ;  /* 0x000000030e0d7424 */ /* 0x000fe200078e0205 */
[----:B------:R-:W-:Y:S02]  /*03a0*/  MOV R24, R2 ;  /* 0x0000000200187202 */ /* 0x000fe40000000f00 */
[----:B------:R-:W-:Y:S02]  /*03b0*/  MOV R25, R11 ;  /* 0x0000000b00197202 */ /* 0x000fe40000000f00 */
[----:B------:R-:W-:Y:S02]  /*03c0*/  MOV R26, R10 ;  /* 0x0000000a001a7202 */ /* 0x000fe40000000f00 */
[----:B------:R-:W-:Y:S02]  /*03d0*/  MOV R27, R9 ;  /* 0x00000009001b7202 */ /* 0x000fe40000000f00 */
[----:B------:R-:W-:Y:S02]  /*03e0*/  MOV R28, R8 ;  /* 0x00000008001c7202 */ /* 0x000fe40000000f00 */
[----:B------:R-:W-:-:S02]  /*03f0*/  MOV R29, R7 ;  /* 0x00000007001d7202 */ /* 0x000fc40000000f00 */
[----:B------:R-:W-:Y:S02]  /*0400*/  MOV R30, R6 ;  /* 0x00000006001e7202 */ /* 0x000fe40000000f00 */
[----:B------:R-:W-:Y:S02]  /*0410*/  MOV R3, R4 ;  /* 0x0000000400037202 */ /* 0x000fe40000000f00 */
[----:B------:R-:W-:-:S07]  /*0420*/  MOV R15, UR7 ;  /* 0x00000007000f7c02 */ /* 0x000fce0008000f00 */
.L_x_39:
[----:B------:R-:W0:Y:S01]  /*0430*/  LDC.64 R20, c[0x0][0x380] ;  /* 0x0000e000ff147b82 */ /* 0x000e220000000a00 */
[----:B------:R-:W-:-:S07]  /*0440*/  IADD3 R19, PT, PT, R13, -0x3, RZ ;  /* 0xfffffffd0d137810 */ /* 0x000fce0007ffe0ff */
[----:B------:R-:W2:Y:S01]  /*0450*/  LDC.64 R16, c[0x0][0x388] ;  /* 0x0000e200ff107b82 */ /* 0x000ea20000000a00 */
[----:B0-----:R-:W-:-:S06]  /*0460*/  IMAD.WIDE.U32 R18, R19, 0x4, R20 ;  /* 0x0000000413127825 */ /* 0x001fcc00078e0014 */
[----:B-1----:R-:W3:Y:S01]  /*0470*/  LDG.E R18, desc[UR12][R18.64] ;  /* 0x0000000c12127981 */ /* 0x002ee2000c1e1900 */
[----:B--2---:R-:W-:-:S06]  /*0480*/  IMAD.WIDE.U32 R36, R24, 0x4, R16 ;  /* 0x0000000418247825 */ /* 0x004fcc00078e0010 */
[----:B------:R-:W3:Y:S01]  /*0490*/  LDG.E R36, desc[UR12][R36.64] ;  /* 0x0000000c24247981 */ /* 0x000ee2000c1e1900 */
[C---:B------:R-:W-:Y:S02]  /*04a0*/  IADD3 R33, PT, PT, R13.reuse, -0x1, RZ ;  /* 0xffffffff0d217810 */ /* 0x040fe40007ffe0ff */
[----:B------:R-:W-:-:S03]  /*04b0*/  IADD3 R35, PT, PT, R13, -0x2, RZ ;  /* 0xfffffffe0d237810 */ /* 0x000fc60007ffe0ff */
[----:B------:R-:W-:-:S04]  /*04c0*/  IMAD.WIDE.U32 R32, R33, 0x4, R20 ;  /* 0x0000000421207825 */ /* 0x000fc800078e0014 */
[----:B------:R-:W-:Y:S02]  /*04d0*/  IMAD.WIDE.U32 R34, R35, 0x4, R20 ;  /* 0x0000000423227825 */ /* 0x000fe400078e0014 */
[----:B------:R-:W2:Y:S02]  /*04e0*/  LDG.E R32, desc[UR12][R32.64] ;  /* 0x0000000c20207981 */ /* 0x000ea4000c1e1900 */
[----:B------:R-:W-:Y:S02]  /*04f0*/  IMAD.WIDE.U32 R22, R3, 0x4, R16 ;  /* 0x0000000403167825 */ /* 0x000fe400078e0010 */
[----:B------:R-:W4:Y:S04]  /*0500*/  LDG.E R34, desc[UR12][R34.64] ;  /* 0x0000000c22227981 */ /* 0x000f28000c1e1900 */
[----:B------:R-:W4:Y:S01]  /*0510*/  LDG.E R22, desc[UR12][R22.64] ;  /* 0x0000000c16167981 */ /* 0x000f22000c1e1900 */
[----:B---3--:R-:W-:Y:S01]  /*0520*/  FFMA R31, R18, R36, R31 ;  /* 0x00000024121f7223 */ /* 0x008fe2000000001f */
[----:B------:R-:W-:-:S05]  /*0530*/  IMAD.WIDE.U32 R18, R13, 0x4, R20 ;  /* 0x000000040d127825 */ /* 0x000fca00078e0014 */
[----:B------:R0:W3:Y:S01]  /*0540*/  LDG.E R33, desc[UR12][R18.64] ;  /* 0x0000000c12217981 */ /* 0x0000e2000c1e1900 */
[----:B------:R-:W-:-:S06]  /*0550*/  IMAD.WIDE.U32 R36, R29, 0x4, R16 ;  /* 0x000000041d247825 */ /* 0x000fcc00078e0010 */
[----:B------:R1:W3:Y:S01]  /*0560*/  LDG.E R36, desc[UR12][R36.64] ;  /* 0x0000000c24247981 */ /* 0x0002e2000c1e1900 */
[----:B0-----:R-:W-:-:S06]  /*0570*/  IMAD.WIDE.U32 R18, R30, 0x4, R16 ;  /* 0x000000041e127825 */ /* 0x001fcc00078e0010 */
[----:B------:R-:W2:Y:S01]  /*0580*/  LDG.E R18, desc[UR12][R18.64] ;  /* 0x0000000c12127981 */ /* 0x000ea2000c1e1900 */
[----:B----4-:R-:W-:Y:S01]  /*0590*/  FFMA R31, R34, R22, R31 ;  /* 0x00000016221f7223 */ /* 0x010fe2000000001f */
[C---:B-1----:R-:W-:Y:S02]  /*05a0*/  IADD3 R37, PT, PT, R13.reuse, 0x3, RZ ;  /* 0x000000030d257810 */ /* 0x042fe40007ffe0ff */
[C---:B------:R-:W-:Y:S02]  /*05b0*/  IADD3 R35, PT, PT, R13.reuse, 0x1, RZ ;  /* 0x000000010d237810 */ /* 0x040fe40007ffe0ff */
[----:B------:R-:W-:-:S03]  /*05c0*/  IADD3 R23, PT, PT, R13, 0x2, RZ ;  /* 0x000000020d177810 */ /* 0x000fc60007ffe0ff */
[----:B------:R-:W-:-:S04]  /*05d0*/  IMAD.WIDE.U32 R34, R35, 0x4, R20 ;  /* 0x0000000423227825 */ /* 0x000fc800078e0014 */
[----:B------:R-:W-:Y:S02]  /*05e0*/  IMAD.WIDE.U32 R22, R23, 0x4, R20 ;  /* 0x0000000417167825 */ /* 0x000fe400078e0014 */
[----:B------:R-:W4:Y:S02]  /*05f0*/  LDG.E R34, desc[UR12][R34.64] ;  /* 0x0000000c22227981 */ /* 0x000f24000c1e1900 */
[----:B--2---:R-:W-:Y:S01]  /*0600*/  FFMA R32, R32, R18, R31 ;  /* 0x0000001220207223 */ /* 0x004fe2000000001f */
[----:B------:R-:W-:Y:S01]  /*0610*/  IMAD.WIDE.U32 R18, R37, 0x4, R20 ;  /* 0x0000000425127825 */ /* 0x000fe200078e0014 */
[----:B------:R-:W-:-:S03]  /*0620*/  IADD3 R37, PT, PT, R13, 0x4, RZ ;  /* 0x000000040d257810 */ /* 0x000fc60007ffe0ff */
[----:B---3--:R-:W-:Y:S02]  /*0630*/  FFMA R31, R33, R36, R32 ;  /* 0x00000024211f7223 */ /* 0x008fe40000000020 */
[----:B------:R0:W2:Y:S01]  /*0640*/  LDG.E R32, desc[UR12][R18.64] ;  /* 0x0000000c12207981 */ /* 0x0000a2000c1e1900 */
[----:B------:R-:W-:-:S03]  /*0650*/  IMAD.WIDE.U32 R20, R37, 0x4, R20 ;  /* 0x0000000425147825 */ /* 0x000fc600078e0014 */
[----:B------:R1:W3:Y:S01]  /*0660*/  LDG.E R33, desc[UR12][R22.64] ;  /* 0x0000000c16217981 */ /* 0x0002e2000c1e1900 */
[----:B------:R-:W-:-:S03]  /*0670*/  IMAD.WIDE.U32 R36, R27, 0x4, R16 ;  /* 0x000000041b247825 */ /* 0x000fc600078e0010 */
[----:B------:R-:W5:Y:S01]  /*0680*/  LDG.E R21, desc[UR12][R20.64] ;  /* 0x0000000c14157981 */ /* 0x000f62000c1e1900 */
[----:B0-----:R-:W-:-:S03]  /*0690*/  IMAD.WIDE.U32 R18, R28, 0x4, R16 ;  /* 0x000000041c127825 */ /* 0x001fc600078e0010 */
[----:B------:R-:W3:Y:S01]  /*06a0*/  LDG.E R36, desc[UR12][R36.64] ;  /* 0x0000000c24247981 */ /* 0x000ee2000c1e1900 */
[----:B-1----:R-:W-:-:S03]  /*06b0*/  IMAD.WIDE.U32 R22, R26, 0x4, R16 ;  /* 0x000000041a167825 */ /* 0x002fc600078e0010 */
[----:B------:R-:W4:Y:S01]  /*06c0*/  LDG.E R18, desc[UR12][R18.64] ;  /* 0x0000000c12127981 */ /* 0x000f22000c1e1900 */
[----:B------:R-:W-:-:S03]  /*06d0*/  IMAD.WIDE.U32 R16, R25, 0x4, R16 ;  /* 0x0000000419107825 */ /* 0x000fc600078e0010 */
[----:B------:R-:W2:Y:S04]  /*06e0*/  LDG.E R23, desc[UR12][R22.64] ;  /* 0x0000000c16177981 */ /* 0x000ea8000c1e1900 */
[----:B------:R-:W5:Y:S01]  /*06f0*/  LDG.E R16, desc[UR12][R16.64] ;  /* 0x0000000c10107981 */ /* 0x000f62000c1e1900 */
[----:B------:R-:W-:-:S04]  /*0700*/  IADD3 R15, PT, PT, R15, 0x8, RZ ;  /* 0x000000080f0f7810 */ /* 0x000fc80007ffe0ff */
[----:B------:R-:W-:Y:S02]  /*0710*/  ISETP.NE.AND P1, PT, R15, RZ, PT ;  /* 0x000000ff0f00720c */ /* 0x000fe40003f25270 */
[----:B------:R-:W-:Y:S02]  /*0720*/  IADD3 R13, PT, PT, R13, 0x8, RZ ;  /* 0x000000080d0d7810 */ /* 0x000fe40007ffe0ff */
[C---:B------:R-:W-:Y:S02]  /*0730*/  LEA R3, R5.reuse, R3, 0x3 ;  /* 0x0000000305037211 */ /* 0x040fe400078e18ff */
[C---:B------:R-:W-:Y:S02]  /*0740*/  LEA R30, R5.reuse, R30, 0x3 ;  /* 0x0000001e051e7211 */ /* 0x040fe400078e18ff */
[C---:B------:R-:W-:Y:S02]  /*0750*/  LEA R29, R5.reuse, R29, 0x3 ;  /* 0x0000001d051d7211 */ /* 0x040fe400078e18ff */
[----:B------:R-:W-:-:S02]  /*0760*/  LEA R28, R5, R28, 0x3 ;  /* 0x0000001c051c7211 */ /* 0x000fc400078e18ff */
[C---:B------:R-:W-:Y:S02]  /*0770*/  LEA R27, R5.reuse, R27, 0x3 ;  /* 0x0000001b051b7211 */ /* 0x040fe400078e18ff */
[C---:B------:R-:W-:Y:S02]  /*0780*/  LEA R26, R5.reuse, R26, 0x3 ;  /* 0x0000001a051a7211 */ /* 0x040fe400078e18ff */
[C---:B------:R-:W-:Y:S02]  /*0790*/  LEA R25, R5.reuse, R25, 0x3 ;  /* 0x0000001905197211 */ /* 0x040fe400078e18ff */
[----:B------:R-:W-:Y:S01]  /*07a0*/  LEA R24, R5, R24, 0x3 ;  /* 0x0000001805187211 */ /* 0x000fe200078e18ff */
[----:B----4-:R-:W-:-:S04]  /*07b0*/  FFMA R34, R34, R18, R31 ;  /* 0x0000001222227223 */ /* 0x010fc8000000001f */
[----:B---3--:R-:W-:-:S04]  /*07c0*/  FFMA R33, R33, R36, R34 ;  /* 0x0000002421217223 */ /* 0x008fc80000000022 */
[----:B--2---:R-:W-:-:S04]  /*07d0*/  FFMA R32, R32, R23, R33 ;  /* 0x0000001720207223 */ /* 0x004fc80000000021 */
[----:B-----5:R-:W-:Y:S01]  /*07e0*/  FFMA R31, R21, R16, R32 ;  /* 0x00000010151f7223 */ /* 0x020fe20000000020 */
[----:B------:R-:W-:Y:S06]  /*07f0*/  @P1 BRA `(.L_x_39) ;  /* 0xfffffffc000c1947 */ /* 0x000fec000383ffff */
[----:B------:R-:W-:-:S07]  /*0800*/  MOV R3, UR5 ;  /* 0x0000000500037c02 */ /* 0x000fce0008000f00 */
.L_x_38:
[----:B------:R-:W-:-:S09]  /*0810*/  UISETP.NE.AND UP1, UPT, UR9, URZ, UPT ;  /* 0x000000ff0900728c */ /* 0x000fd2000bf25270 */
[----:B------:R-:W-:Y:S05]  /*0820*/  BRA.U !UP1, `(.L_x_40) ;  /* 0x0000000509087547 */ /* 0x000fea000b800000 */
[----:B------:R-:W-:Y:S01]  /*0830*/  UISETP.NE.AND UP1, UPT, UR10, URZ, UPT ;  /* 0x000000ff0a00728c */ /* 0x000fe2000bf25270 */
[----:B------:R-:W-:Y:S10]  /*0840*/  BRA.U !UP0, `(.L_x_41) ;  /* 0x00000001087c7547 */ /* 0x000ff4000b800000 */
[----:B------:R-:W0:Y:S01]  /*0850*/  LDC.64 R18, c[0x0][0x388] ;  /* 0x0000e200ff127b82 */ /* 0x000e220000000a00 */
[-C--:B------:R-:W-:Y:S02]  /*0860*/  IMAD R13, R14, R5.reuse, R3 ;  /* 0x000000050e0d7224 */ /* 0x080fe400078e0203 */
[----:B------:R-:W-:-:S03]  /*0870*/  IMAD R15, R3, R5, R2 ;  /* 0x00000005030f7224 */ /* 0x000fc600078e0202 */
[C---:B------:R-:W-:Y:S02]  /*0880*/  IADD3 R17, PT, PT, R13.reuse, 0x1, RZ ;  /* 0x000000010d117810 */ /* 0x040fe40007ffe0ff */
[----:B------:R-:W2:Y:S01]  /*0890*/  LDC.64 R20, c[0x0][0x380] ;  /* 0x0000e000ff147b82 */ /* 0x000ea20000000a00 */
[----:B------:R-:W-:Y:S01]  /*08a0*/  IADD3 R25, PT, PT, R13, 0x2, RZ ;  /* 0x000000020d197810 */ /* 0x000fe20007ffe0ff */
[C---:B0-----:R-:W-:Y:S01]  /*08b0*/  IMAD.WIDE.U32 R28, R15.reuse, 0x4, R18 ;  /* 0x000000040f1c7825 */ /* 0x041fe200078e0012 */
[----:B------:R-:W-:-:S04]  /*08c0*/  IADD3 R15, PT, PT, R15, R5, RZ ;  /* 0x000000050f0f7210 */ /* 0x000fc80007ffe0ff */
[-C--:B------:R-:W-:Y:S01]  /*08d0*/  IADD3 R26, PT, PT, R15, R5.reuse, RZ ;  /* 0x000000050f1a7210 */ /* 0x080fe20007ffe0ff */
[--C-:B--2---:R-:W-:Y:S01]  /*08e0*/  IMAD.WIDE.U32 R32, R13, 0x4, R20.reuse ;  /* 0x000000040d207825 */ /* 0x104fe200078e0014 */
[----:B-1----:R-:W2:Y:S03]  /*08f0*/  LDG.E R28, desc[UR12][R28.64] ;  /* 0x0000000c1c1c7981 */ /* 0x002ea6000c1e1900 */
[----:B------:R-:W-:Y:S01]  /*0900*/  IMAD.WIDE.U32 R16, R17, 0x4, R20 ;  /* 0x0000000411107825 */ /* 0x000fe200078e0014 */
[----:B------:R-:W-:Y:S01]  /*0910*/  IADD3 R13, PT, PT, R13, 0x3, RZ ;  /* 0x000000030d0d7810 */ /* 0x000fe20007ffe0ff */
[----:B------:R-:W2:Y:S02]  /*0920*/  LDG.E R32, desc[UR12][R32.64] ;  /* 0x0000000c20207981 */ /* 0x000ea4000c1e1900 */
[----:B------:R-:W-:Y:S01]  /*0930*/  IMAD.WIDE.U32 R22, R15, 0x4, R18 ;  /* 0x000000040f167825 */ /* 0x000fe200078e0012 */
[----:B------:R-:W-:Y:S01]  /*0940*/  IADD3 R15, PT, PT, R26, R5, RZ ;  /* 0x000000051a0f7210 */ /* 0x000fe20007ffe0ff */
[----:B------:R-:W3:Y:S02]  /*0950*/  LDG.E R16, desc[UR12][R16.64] ;  /* 0x0000000c10107981 */ /* 0x000ee4000c1e1900 */
[----:B------:R-:W-:-:S02]  /*0960*/  IMAD.WIDE.U32 R24, R25, 0x4, R20 ;  /* 0x0000000419187825 */ /* 0x000fc400078e0014 */
[----:B------:R-:W3:Y:S02]  /*0970*/  LDG.E R22, desc[UR12][R22.64] ;  /* 0x0000000c16167981 */ /* 0x000ee4000c1e1900 */
[----:B------:R-:W-:Y:S02]  /*0980*/  IMAD.WIDE.U32 R26, R26, 0x4, R18 ;  /* 0x000000041a1a7825 */ /* 0x000fe400078e0012 */
[----:B------:R-:W4:Y:S02]  /*0990*/  LDG.E R25, desc[UR12][R24.64] ;  /* 0x0000000c18197981 */ /* 0x000f24000c1e1900 */
[----:B------:R-:W-:Y:S02]  /*09a0*/  IMAD.WIDE.U32 R20, R13, 0x4, R20 ;  /* 0x000000040d147825 */ /* 0x000fe400078e0014 */
[----:B------:R-:W4:Y:S02]  /*09b0*/  LDG.E R26, desc[UR12][R26.64] ;  /* 0x0000000c1a1a7981 */ /* 0x000f24000c1e1900 */
[----:B------:R-:W-:-:S02]  /*09c0*/  IMAD.WIDE.U32 R18, R15, 0x4, R18 ;  /* 0x000000040f127825 */ /* 0x000fc400078e0012 */
[----:B------:R-:W5:Y:S04]  /*09d0*/  LDG.E R21, desc[UR12][R20.64] ;  /* 0x0000000c14157981 */ /* 0x000f68000c1e1900 */
[----:B------:R-:W5:Y:S01]  /*09e0*/  LDG.E R18, desc[UR12][R18.64] ;  /* 0x0000000c12127981 */ /* 0x000f62000c1e1900 */
[----:B------:R-:W-:Y:S01]  /*09f0*/  IADD3 R3, PT, PT, R3, 0x4, RZ ;  /* 0x0000000403037810 */ /* 0x000fe20007ffe0ff */
[----:B--2---:R-:W-:-:S04]  /*0a00*/  FFMA R31, R32, R28, R31 ;  /* 0x0000001c201f7223 */ /* 0x004fc8000000001f */
[----:B---3--:R-:W-:-:S04]  /*0a10*/  FFMA R16, R16, R22, R31 ;  /* 0x0000001610107223 */ /* 0x008fc8000000001f */
[----:B----4-:R-:W-:-:S04]  /*0a20*/  FFMA R16, R25, R26, R16 ;  /* 0x0000001a19107223 */ /* 0x010fc80000000010 */
[----:B-----5:R-:W-:-:S07]  /*0a30*/  FFMA R31, R21, R18, R16 ;  /* 0x00000012151f7223 */ /* 0x020fce0000000010 */
.L_x_41:
[----:B------:R-:W-:Y:S05]  /*0a40*/  BRA.U !UP1, `(.L_x_40) ;  /* 0x0000000109807547 */ /* 0x000fea000b800000 */
[----:B------:R-:W-:Y:S01]  /*0a50*/  UISETP.NE.AND UP1, UPT, UR10, 0x1, UPT ;  /* 0x000000010a00788c */ /* 0x000fe2000bf25270 */
[----:B------:R-:W0:Y:S01]  /*0a60*/  LDC.64 R16, c[0x0][0x380] ;  /* 0x0000e000ff107b82 */ /* 0x000e220000000a00 */
[----:B------:R-:W-:Y:S01]  /*0a70*/  LOP3.LUT P1, RZ, R5, 0x1, RZ, 0xc0, !PT ;  /* 0x0000000105ff7812 */ /* 0x000fe2000782c0ff */
[----:B------:R-:W-:Y:S01]  /*0a80*/  HFMA2 R21, -RZ, RZ, 0, 2.384185791015625e-07 ;  /* 0x00000004ff157431 */ /* 0x000fe200000001ff */
[----:B------:R-:W-:Y:S01]  /*0a90*/  MOV R26, 0x4 ;  /* 0x00000004001a7802 */ /* 0x000fe20000000f00 */
[----:B------:R-:W-:Y:S01]  /*0aa0*/  HFMA2 R25, -RZ, RZ, 0, 2.384185791015625e-07 ;  /* 0x00000004ff197431 */ /* 0x000fe200000001ff */
[----:B------:R-:W-:Y:S02]  /*0ab0*/  PLOP3.LUT P2, PT, PT, PT, UP1, 0x80, 0x8 ;  /* 0x000000000008781c */ /* 0x000fe40003f4f018 */
[----:B------:R-:W-:Y:S01]  /*0ac0*/  MOV R23, 0x4 ;  /* 0x0000000400177802 */ /* 0x000fe20000000f00 */
[----:B------:R-:W2:Y:S02]  /*0ad0*/  LDC.64 R18, c[0x0][0x388] ;  /* 0x0000e200ff127b82 */ /* 0x000ea40000000a00 */
[----:B------:R-:W3:Y:S08]  /*0ae0*/  @UP1 LDCU.128 UR16, c[0x0][0x380] ;  /* 0x00007000ff1017ac */ /* 0x000ef00008000c00 */
[----:B------:R-:W-:-:S02]  /*0af0*/  @P2 IMAD R13, R14, R5, R3 ;  /* 0x000000050e0d2224 */ /* 0x000fc400078e0203 */
[CC--:B------:R-:W-:Y:S01]  /*0b00*/  @P2 IMAD R20, R3.reuse, R5.reuse, R2 ;  /* 0x0000000503142224 */ /* 0x0c0fe200078e0202 */
[----:B------:R-:W-:Y:S02]  /*0b10*/  @P2 IADD3 R3, PT, PT, R3, 0x2, RZ ;  /* 0x0000000203032810 */ /* 0x000fe40007ffe0ff */
[C---:B------:R-:W-:Y:S02]  /*0b20*/  @P2 IADD3 R22, PT, PT, R13.reuse, 0x1, RZ ;  /* 0x000000010d162810 */ /* 0x040fe40007ffe0ff */
[----:B------:R-:W-:Y:S01]  /*0b30*/  @P2 IADD3 R24, PT, PT, R20, R5, RZ ;  /* 0x0000000514182210 */ /* 0x000fe20007ffe0ff */
[----:B---3--:R-:W-:-:S04]  /*0b40*/  @P2 IMAD.WIDE.U32 R26, R13, R26, UR16 ;  /* 0x000000100d1a2e25 */ /* 0x008fc8000f8e001a */
[----:B------:R-:W-:Y:S02]  /*0b50*/  @P2 IMAD.WIDE.U32 R20, R20, R21, UR18 ;  /* 0x0000001214142e25 */ /* 0x000fe4000f8e0015 */
[----:B-1----:R-:W3:Y:S02]  /*0b60*/  @P2 LDG.E R26, desc[UR12][R26.64] ;  /* 0x0000000c1a1a2981 */ /* 0x002ee4000c1e1900 */
[----:B------:R-:W-:Y:S02]  /*0b70*/  @P1 IMAD R13, R14, R5, R3 ;  /* 0x000000050e0d1224 */ /* 0x000fe400078e0203 */
[----:B------:R-:W-:Y:S01]  /*0b80*/  @P2 IMAD.WIDE.U32 R22, R22, R23, UR16 ;  /* 0x0000001016162e25 */ /* 0x000fe2000f8e0017 */
[----:B------:R-:W3:Y:S03]  /*0b90*/  @P2 LDG.E R20, desc[UR12][R20.64] ;  /* 0x0000000c14142981 */ /* 0x000ee6000c1e1900 */
[----:B------:R-:W-:-:S02]  /*0ba0*/  @P2 IMAD.WIDE.U32 R24, R24, R25, UR18 ;  /* 0x0000001218182e25 */ /* 0x000fc4000f8e0019 */
[----:B------:R-:W4:Y:S02]  /*0bb0*/  @P2 LDG.E R23, desc[UR12][R22.64] ;  /* 0x0000000c16172981 */ /* 0x000f24000c1e1900 */
[----:B------:R-:W-:Y:S02]  /*0bc0*/  @P1 IMAD R3, R3, R5, R2 ;  /* 0x0000000503031224 */ /* 0x000fe400078e0202 */
[----:B0-----:R-:W-:Y:S01]  /*0bd0*/  @P1 IMAD.WIDE.U32 R16, R13, 0x4, R16 ;  /* 0x000000040d101825 */ /* 0x001fe200078e0010 */
[----:B------:R-:W4:Y:S03]  /*0be0*/  @P2 LDG.E R24, desc[UR12][R24.64] ;  /* 0x0000000c18182981 */ /* 0x000f26000c1e1900 */
[----:B--2---:R-:W-:Y:S02]  /*0bf0*/  @P1 IMAD.WIDE.U32 R18, R3, 0x4, R18 ;  /* 0x0000000403121825 */ /* 0x004fe400078e0012 */
[----:B------:R-:W2:Y:S04]  /*0c00*/  @P1 LDG.E R16, desc[UR12][R16.64] ;  /* 0x0000000c10101981 */ /* 0x000ea8000c1e1900 */
[----:B------:R-:W2:Y:S01]  /*0c10*/  @P1 LDG.E R18, desc[UR12][R18.64] ;  /* 0x0000000c12121981 */ /* 0x000ea2000c1e1900 */
[----:B---3--:R-:W-:-:S04]  /*0c20*/  @P2 FFMA R26, R26, R20, R31 ;  /* 0x000000141a1a2223 */ /* 0x008fc8000000001f */
[----:B----4-:R-:W-:-:S04]  /*0c30*/  @P2 FFMA R31, R23, R24, R26 ;  /* 0x00000018171f2223 */ /* 0x010fc8000000001a */
[----:B--2---:R-:W-:-:S07]  /*0c40*/  @P1 FFMA R31, R16, R18, R31 ;  /* 0x00000012101f1223 */ /* 0x004fce000000001f */
.L_x_40:
[----:B------:R-:W0:Y:S01]  /*0c50*/  LDC.64 R16, c[0x0][0x390] ;  /* 0x0000e400ff107b82 */ /* 0x000e220000000a00 */
[----:B------:R-:W-:-:S04]  /*0c60*/  IMAD R15, R14, R5, R2 ;  /* 0x000000050e0f7224 */ /* 0x000fc800078e0202 */
[----:B0-----:R-:W-:-:S05]  /*0c70*/  IMAD.WIDE R14, R15, 0x4, R16 ;  /* 0x000000040f0e7825 */ /* 0x001fca00078e0210 */
[----:B-1----:R0:W-:Y:S01]  /*0c80*/  STG.E desc[UR12][R14.64], R31 ;  /* 0x0000001f0e007986 */ /* 0x0021e2000c10190c */
[----:B------:R-:W-:Y:S05]  /*0c90*/  @!P0 BRA `(.L_x_42) ;  /* 0xfffffff4009c8947 */ /* 0x000fea000383ffff */
.L_x_37:
[----:B-1----:R-:W-:Y:S05]  /*0ca0*/  BSYNC.RECONVERGENT B0 ;  /* 0x0000000000007941 */ /* 0x002fea0003800200 */
.L_x_36:
[----:B------:R-:W-:-:S04]  /*0cb0*/  IADD3 R2, PT, PT, R2, UR4, RZ ;  /* 0x0000000402027c10 */ /* 0x000fc8000fffe0ff */
[----:B------:R-:W-:-:S13]  /*0cc0*/  ISETP.GE.AND P0, PT, R2, R5, PT ;  /* 0x000000050200720c */ /* 0x000fda0003f06270 */
[----:B------:R-:W-:Y:S05]  /*0cd0*/  @!P0 BRA `(.L_x_43) ;  /* 0xfffffff400588947 */ /* 0x000fea000383ffff */
[----:B------:R-:W-:Y:S05]  /*0ce0*/  EXIT ;  /* 0x000000000000794d */ /* 0x000fea0003800000 */
.L_x_44:
        /* <DEDUP_REMOVED lines=9> */
.L_x_50:


//--------------------- .nv.global.init           --------------------------
	.section	.nv.global.init,"aw",@progbits
.nv.global.init:
	.type		$str,@object
	.size		$str,(.L_0 - $str)
$str:
        /*0000*/ 	.byte	0x62, 0x6c, 0x6f, 0x63, 0x6b, 0x64, 0x69, 0x6d, 0x79, 0x3a, 0x20, 0x25, 0x64, 0x20, 0x20, 0x74
        /*0010*/ 	.byte	0x68, 0x72, 0x65, 0x61, 0x64, 0x78, 0x3a, 0x20, 0x25, 0x64, 0x20, 0x20, 0x42, 0x6c, 0x6f, 0x63
        /*0020*/ 	.byte	0x6b, 0x69, 0x64, 0x78, 0x3a, 0x20, 0x25, 0x64, 0x20, 0x20, 0x62, 0x6c, 0x6f, 0x63, 0x6b, 0x64
        /*0030*/ 	.byte	0x69, 0x6d, 0x78, 0x3a, 0x20, 0x25, 0x64, 0x20, 0x69, 0x64, 0x3a, 0x20, 0x20, 0x25, 0x64, 0x20
        /*0040*/ 	.byte	0x72, 0x61, 0x69, 0x7a, 0x3a, 0x20, 0x25, 0x66, 0x0a, 0x00
.L_0:


//--------------------- .nv.shared.reserved.0     --------------------------
	.section	.nv.shared.reserved.0,"aw",@nobits
	.weak		__nv_reservedSMEM_offset_0_alias
	.size		__nv_reservedSMEM_offset_0_alias, 0, 64
	.other		__nv_reservedSMEM_offset_0_alias,@"STO_CUDA_RESERVED_SHARED STV_DEFAULT"
__nv_reservedSMEM_offset_0_alias:
	.zero		0
	.zero		64


//--------------------- .nv.constant0._Z16choleskyParaleloPfi --------------------------
	.section	.nv.constant0._Z16choleskyParaleloPfi,"a",@progbits
	.sectionflags	@""
	.align	4
.nv.constant0._Z16choleskyParaleloPfi:
	.zero		908


//--------------------- .nv.constant0._Z7indicesv --------------------------
	.section	.nv.constant0._Z7indicesv,"a",@progbits
	.sectionflags	@""
	.align	4
.nv.constant0._Z7indicesv:
	.zero		896


//--------------------- .nv.constant0._Z10multMatrizPfS_S_i --------------------------
	.section	.nv.constant0._Z10multMatrizPfS_S_i,"a",@progbits
	.sectionflags	@""
	.align	4
.nv.constant0._Z10multMatrizPfS_S_i:
	.zero		924


//--------------------- SYMBOLS --------------------------

	.type		.nv.reservedSmem.offset0,@object
	.size		.nv.reservedSmem.offset0,0x4
	.type		vprintf,@function
